//
// Generated by NVIDIA NVVM Compiler
//
// Compiler Build ID: CL-36424714
// Cuda compilation tools, release 13.0, V13.0.88
// Based on NVVM 20.0.0
//

.version 9.0
.target sm_100
.address_size 64

	// .globl	_Z18judge_flipping_comPfS_S_S_S_ifi

.visible .entry _Z18judge_flipping_comPfS_S_S_S_ifi(
	.param .u64 .ptr .align 1 _Z18judge_flipping_comPfS_S_S_S_ifi_param_0,
	.param .u64 .ptr .align 1 _Z18judge_flipping_comPfS_S_S_S_ifi_param_1,
	.param .u64 .ptr .align 1 _Z18judge_flipping_comPfS_S_S_S_ifi_param_2,
	.param .u64 .ptr .align 1 _Z18judge_flipping_comPfS_S_S_S_ifi_param_3,
	.param .u64 .ptr .align 1 _Z18judge_flipping_comPfS_S_S_S_ifi_param_4,
	.param .u32 _Z18judge_flipping_comPfS_S_S_S_ifi_param_5,
	.param .f32 _Z18judge_flipping_comPfS_S_S_S_ifi_param_6,
	.param .u32 _Z18judge_flipping_comPfS_S_S_S_ifi_param_7
)
{
	.reg .pred 	%p<38>;
	.reg .b16 	%rs<21>;
	.reg .b32 	%r<463>;
	.reg .b32 	%f<312>;
	.reg .b64 	%rd<154>;

	ld.param.u64 	%rd8, [_Z18judge_flipping_comPfS_S_S_S_ifi_param_0];
	ld.param.u64 	%rd9, [_Z18judge_flipping_comPfS_S_S_S_ifi_param_1];
	ld.param.u64 	%rd10, [_Z18judge_flipping_comPfS_S_S_S_ifi_param_2];
	ld.param.u64 	%rd11, [_Z18judge_flipping_comPfS_S_S_S_ifi_param_3];
	ld.param.u32 	%r66, [_Z18judge_flipping_comPfS_S_S_S_ifi_param_5];
	ld.param.u32 	%r64, [_Z18judge_flipping_comPfS_S_S_S_ifi_param_7];
	cvta.to.global.u64 	%rd1, %rd8;
	cvta.to.global.u64 	%rd2, %rd11;
	cvta.to.global.u64 	%rd3, %rd10;
	cvta.to.global.u64 	%rd4, %rd9;
	mov.u32 	%r67, %ctaid.x;
	mov.u32 	%r68, %ntid.x;
	mov.u32 	%r69, %tid.x;
	mad.lo.s32 	%r70, %r67, %r68, %r69;
	shr.u32 	%r71, %r70, 31;
	add.s32 	%r72, %r70, %r71;
	and.b32  	%r73, %r72, 268435454;
	sub.s32 	%r74, %r70, %r73;
	add.s32 	%r1, %r70, 1;
	shl.b32 	%r2, %r74, 4;
	add.s32 	%r3, %r64, %r2;
	add.s32 	%r4, %r3, 16;
	shl.b32 	%r5, %r70, 14;
	shl.b32 	%r6, %r70, 5;
	setp.eq.s32 	%p1, %r70, 0;
	setp.eq.s32 	%p2, %r70, 15;
	shl.b32 	%r75, %r66, 4;
	cvt.rn.f32.s32 	%f1, %r75;
	add.s32 	%r76, %r5, -16384;
	selp.b32 	%r7, 245760, %r76, %p1;
	add.s32 	%r77, %r5, 16384;
	selp.b32 	%r8, 0, %r77, %p2;
	mov.b32 	%r443, 0;
	mov.b16 	%rs17, 0;
	mov.u16 	%rs18, %rs17;
	mov.u32 	%r444, %r3;
$L__BB0_1:
	add.s32 	%r11, %r5, %r444;
	shr.s32 	%r78, %r444, 31;
	shr.u32 	%r79, %r78, 27;
	add.s32 	%r80, %r444, %r79;
	and.b32  	%r81, %r80, -32;
	sub.s32 	%r82, %r444, %r81;
	add.s32 	%r12, %r82, %r6;
	mul.wide.s32 	%rd12, %r11, 4;
	add.s64 	%rd13, %rd4, %rd12;
	ld.global.f32 	%f295, [%rd13];
	setp.ge.s32 	%p3, %r3, %r444;
	@%p3 bra 	$L__BB0_13;
	add.s32 	%r83, %r443, -1;
	shl.b32 	%r13, %r444, 14;
	setp.lt.u32 	%p4, %r83, 7;
	mov.u32 	%r447, %r3;
	@%p4 bra 	$L__BB0_5;
	and.b32  	%r14, %r443, -8;
	mov.b32 	%r446, 0;
	mov.u32 	%r447, %r3;
$L__BB0_4:
	.pragma "nounroll";
	add.s32 	%r85, %r13, %r447;
	mul.wide.s32 	%rd14, %r85, 4;
	add.s64 	%rd15, %rd1, %rd14;
	ld.global.f32 	%f44, [%rd15];
	add.f32 	%f45, %f44, %f44;
	shr.s32 	%r86, %r447, 31;
	shr.u32 	%r87, %r86, 27;
	add.s32 	%r88, %r447, %r87;
	and.b32  	%r89, %r88, -32;
	sub.s32 	%r90, %r447, %r89;
	add.s32 	%r91, %r6, %r90;
	mul.wide.s32 	%rd16, %r91, 4;
	add.s64 	%rd17, %rd2, %rd16;
	ld.global.f32 	%f46, [%rd17];
	fma.rn.f32 	%f47, %f45, %f46, %f295;
	add.s32 	%r92, %r447, 1;
	ld.global.f32 	%f48, [%rd15+4];
	add.f32 	%f49, %f48, %f48;
	shr.s32 	%r93, %r92, 31;
	shr.u32 	%r94, %r93, 27;
	add.s32 	%r95, %r92, %r94;
	and.b32  	%r96, %r95, -32;
	sub.s32 	%r97, %r92, %r96;
	add.s32 	%r98, %r6, %r97;
	mul.wide.s32 	%rd18, %r98, 4;
	add.s64 	%rd19, %rd2, %rd18;
	ld.global.f32 	%f50, [%rd19];
	fma.rn.f32 	%f51, %f49, %f50, %f47;
	add.s32 	%r99, %r447, 2;
	ld.global.f32 	%f52, [%rd15+8];
	add.f32 	%f53, %f52, %f52;
	shr.s32 	%r100, %r99, 31;
	shr.u32 	%r101, %r100, 27;
	add.s32 	%r102, %r99, %r101;
	and.b32  	%r103, %r102, -32;
	sub.s32 	%r104, %r99, %r103;
	add.s32 	%r105, %r6, %r104;
	mul.wide.s32 	%rd20, %r105, 4;
	add.s64 	%rd21, %rd2, %rd20;
	ld.global.f32 	%f54, [%rd21];
	fma.rn.f32 	%f55, %f53, %f54, %f51;
	add.s32 	%r106, %r447, 3;
	ld.global.f32 	%f56, [%rd15+12];
	add.f32 	%f57, %f56, %f56;
	shr.s32 	%r107, %r106, 31;
	shr.u32 	%r108, %r107, 27;
	add.s32 	%r109, %r106, %r108;
	and.b32  	%r110, %r109, -32;
	sub.s32 	%r111, %r106, %r110;
	add.s32 	%r112, %r6, %r111;
	mul.wide.s32 	%rd22, %r112, 4;
	add.s64 	%rd23, %rd2, %rd22;
	ld.global.f32 	%f58, [%rd23];
	fma.rn.f32 	%f59, %f57, %f58, %f55;
	add.s32 	%r113, %r447, 4;
	ld.global.f32 	%f60, [%rd15+16];
	add.f32 	%f61, %f60, %f60;
	shr.s32 	%r114, %r113, 31;
	shr.u32 	%r115, %r114, 27;
	add.s32 	%r116, %r113, %r115;
	and.b32  	%r117, %r116, -32;
	sub.s32 	%r118, %r113, %r117;
	add.s32 	%r119, %r6, %r118;
	mul.wide.s32 	%rd24, %r119, 4;
	add.s64 	%rd25, %rd2, %rd24;
	ld.global.f32 	%f62, [%rd25];
	fma.rn.f32 	%f63, %f61, %f62, %f59;
	add.s32 	%r120, %r447, 5;
	ld.global.f32 	%f64, [%rd15+20];
	add.f32 	%f65, %f64, %f64;
	shr.s32 	%r121, %r120, 31;
	shr.u32 	%r122, %r121, 27;
	add.s32 	%r123, %r120, %r122;
	and.b32  	%r124, %r123, -32;
	sub.s32 	%r125, %r120, %r124;
	add.s32 	%r126, %r6, %r125;
	mul.wide.s32 	%rd26, %r126, 4;
	add.s64 	%rd27, %rd2, %rd26;
	ld.global.f32 	%f66, [%rd27];
	fma.rn.f32 	%f67, %f65, %f66, %f63;
	add.s32 	%r127, %r447, 6;
	ld.global.f32 	%f68, [%rd15+24];
	add.f32 	%f69, %f68, %f68;
	shr.s32 	%r128, %r127, 31;
	shr.u32 	%r129, %r128, 27;
	add.s32 	%r130, %r127, %r129;
	and.b32  	%r131, %r130, -32;
	sub.s32 	%r132, %r127, %r131;
	add.s32 	%r133, %r6, %r132;
	mul.wide.s32 	%rd28, %r133, 4;
	add.s64 	%rd29, %rd2, %rd28;
	ld.global.f32 	%f70, [%rd29];
	fma.rn.f32 	%f71, %f69, %f70, %f67;
	add.s32 	%r134, %r447, 7;
	ld.global.f32 	%f72, [%rd15+28];
	add.f32 	%f73, %f72, %f72;
	shr.s32 	%r135, %r134, 31;
	shr.u32 	%r136, %r135, 27;
	add.s32 	%r137, %r134, %r136;
	and.b32  	%r138, %r137, -32;
	sub.s32 	%r139, %r134, %r138;
	add.s32 	%r140, %r6, %r139;
	mul.wide.s32 	%rd30, %r140, 4;
	add.s64 	%rd31, %rd2, %rd30;
	ld.global.f32 	%f74, [%rd31];
	fma.rn.f32 	%f295, %f73, %f74, %f71;
	add.s32 	%r447, %r447, 8;
	add.s32 	%r446, %r446, 8;
	setp.ne.s32 	%p5, %r446, %r14;
	@%p5 bra 	$L__BB0_4;
$L__BB0_5:
	and.b32  	%r141, %r443, 7;
	setp.eq.s32 	%p6, %r141, 0;
	@%p6 bra 	$L__BB0_13;
	cvt.u32.u16 	%r142, %rs18;
	and.b32  	%r20, %r142, 7;
	add.s32 	%r143, %r20, -1;
	setp.lt.u32 	%p7, %r143, 3;
	@%p7 bra 	$L__BB0_8;
	add.s32 	%r144, %r13, %r447;
	mul.wide.s32 	%rd32, %r144, 4;
	add.s64 	%rd33, %rd1, %rd32;
	ld.global.f32 	%f76, [%rd33];
	add.f32 	%f77, %f76, %f76;
	shr.s32 	%r145, %r447, 31;
	shr.u32 	%r146, %r145, 27;
	add.s32 	%r147, %r447, %r146;
	and.b32  	%r148, %r147, -32;
	sub.s32 	%r149, %r447, %r148;
	add.s32 	%r150, %r6, %r149;
	mul.wide.s32 	%rd34, %r150, 4;
	add.s64 	%rd35, %rd2, %rd34;
	ld.global.f32 	%f78, [%rd35];
	fma.rn.f32 	%f79, %f77, %f78, %f295;
	add.s32 	%r151, %r447, 1;
	ld.global.f32 	%f80, [%rd33+4];
	add.f32 	%f81, %f80, %f80;
	shr.s32 	%r152, %r151, 31;
	shr.u32 	%r153, %r152, 27;
	add.s32 	%r154, %r151, %r153;
	and.b32  	%r155, %r154, -32;
	sub.s32 	%r156, %r151, %r155;
	add.s32 	%r157, %r6, %r156;
	mul.wide.s32 	%rd36, %r157, 4;
	add.s64 	%rd37, %rd2, %rd36;
	ld.global.f32 	%f82, [%rd37];
	fma.rn.f32 	%f83, %f81, %f82, %f79;
	add.s32 	%r158, %r447, 2;
	ld.global.f32 	%f84, [%rd33+8];
	add.f32 	%f85, %f84, %f84;
	shr.s32 	%r159, %r158, 31;
	shr.u32 	%r160, %r159, 27;
	add.s32 	%r161, %r158, %r160;
	and.b32  	%r162, %r161, -32;
	sub.s32 	%r163, %r158, %r162;
	add.s32 	%r164, %r6, %r163;
	mul.wide.s32 	%rd38, %r164, 4;
	add.s64 	%rd39, %rd2, %rd38;
	ld.global.f32 	%f86, [%rd39];
	fma.rn.f32 	%f87, %f85, %f86, %f83;
	add.s32 	%r165, %r447, 3;
	ld.global.f32 	%f88, [%rd33+12];
	add.f32 	%f89, %f88, %f88;
	shr.s32 	%r166, %r165, 31;
	shr.u32 	%r167, %r166, 27;
	add.s32 	%r168, %r165, %r167;
	and.b32  	%r169, %r168, -32;
	sub.s32 	%r170, %r165, %r169;
	add.s32 	%r171, %r6, %r170;
	mul.wide.s32 	%rd40, %r171, 4;
	add.s64 	%rd41, %rd2, %rd40;
	ld.global.f32 	%f90, [%rd41];
	fma.rn.f32 	%f295, %f89, %f90, %f87;
	add.s32 	%r447, %r447, 4;
$L__BB0_8:
	and.b32  	%r172, %r20, 3;
	setp.eq.s32 	%p8, %r172, 0;
	@%p8 bra 	$L__BB0_13;
	and.b16  	%rs11, %rs17, 3;
	setp.eq.s16 	%p9, %rs11, 1;
	@%p9 bra 	$L__BB0_11;
	add.s32 	%r173, %r13, %r447;
	mul.wide.s32 	%rd42, %r173, 4;
	add.s64 	%rd43, %rd1, %rd42;
	ld.global.f32 	%f92, [%rd43];
	add.f32 	%f93, %f92, %f92;
	shr.s32 	%r174, %r447, 31;
	shr.u32 	%r175, %r174, 27;
	add.s32 	%r176, %r447, %r175;
	and.b32  	%r177, %r176, -32;
	sub.s32 	%r178, %r447, %r177;
	add.s32 	%r179, %r6, %r178;
	mul.wide.s32 	%rd44, %r179, 4;
	add.s64 	%rd45, %rd2, %rd44;
	ld.global.f32 	%f94, [%rd45];
	fma.rn.f32 	%f95, %f93, %f94, %f295;
	add.s32 	%r180, %r447, 1;
	ld.global.f32 	%f96, [%rd43+4];
	add.f32 	%f97, %f96, %f96;
	shr.s32 	%r181, %r180, 31;
	shr.u32 	%r182, %r181, 27;
	add.s32 	%r183, %r180, %r182;
	and.b32  	%r184, %r183, -32;
	sub.s32 	%r185, %r180, %r184;
	add.s32 	%r186, %r6, %r185;
	mul.wide.s32 	%rd46, %r186, 4;
	add.s64 	%rd47, %rd2, %rd46;
	ld.global.f32 	%f98, [%rd47];
	fma.rn.f32 	%f295, %f97, %f98, %f95;
	add.s32 	%r447, %r447, 2;
$L__BB0_11:
	and.b16  	%rs12, %rs17, 1;
	setp.eq.b16 	%p10, %rs12, 1;
	not.pred 	%p11, %p10;
	@%p11 bra 	$L__BB0_13;
	add.s32 	%r187, %r13, %r447;
	mul.wide.s32 	%rd48, %r187, 4;
	add.s64 	%rd49, %rd1, %rd48;
	ld.global.f32 	%f99, [%rd49];
	add.f32 	%f100, %f99, %f99;
	shr.s32 	%r188, %r447, 31;
	shr.u32 	%r189, %r188, 27;
	add.s32 	%r190, %r447, %r189;
	and.b32  	%r191, %r190, -32;
	sub.s32 	%r192, %r447, %r191;
	add.s32 	%r193, %r6, %r192;
	mul.wide.s32 	%rd50, %r193, 4;
	add.s64 	%rd51, %rd2, %rd50;
	ld.global.f32 	%f101, [%rd51];
	fma.rn.f32 	%f295, %f100, %f101, %f295;
$L__BB0_13:
	ld.param.f32 	%f286, [_Z18judge_flipping_comPfS_S_S_S_ifi_param_6];
	ld.param.u64 	%rd152, [_Z18judge_flipping_comPfS_S_S_S_ifi_param_4];
	mul.wide.s32 	%rd52, %r11, 4;
	add.s64 	%rd5, %rd3, %rd52;
	ld.global.f32 	%f15, [%rd5];
	mul.f32 	%f102, %f15, 0f42000000;
	add.s32 	%r194, %r444, %r7;
	mul.wide.s32 	%rd53, %r194, 4;
	add.s64 	%rd54, %rd3, %rd53;
	ld.global.f32 	%f103, [%rd54];
	add.s32 	%r195, %r444, %r8;
	mul.wide.s32 	%rd55, %r195, 4;
	add.s64 	%rd56, %rd3, %rd55;
	ld.global.f32 	%f104, [%rd56];
	add.f32 	%f105, %f103, %f104;
	mul.f32 	%f106, %f105, %f1;
	sub.f32 	%f107, %f295, %f106;
	mul.f32 	%f108, %f102, %f107;
	cvta.to.global.u64 	%rd57, %rd152;
	add.s64 	%rd58, %rd57, %rd52;
	ld.global.f32 	%f109, [%rd58];
	setp.lt.f32 	%p12, %f109, 0f00800000;
	mul.f32 	%f110, %f109, 0f4B000000;
	selp.f32 	%f111, %f110, %f109, %p12;
	selp.f32 	%f112, 0fC1B80000, 0f00000000, %p12;
	mov.b32 	%r196, %f111;
	add.s32 	%r197, %r196, -1059760811;
	and.b32  	%r198, %r197, -8388608;
	sub.s32 	%r199, %r196, %r198;
	mov.b32 	%f113, %r199;
	cvt.rn.f32.s32 	%f114, %r198;
	fma.rn.f32 	%f115, %f114, 0f34000000, %f112;
	add.f32 	%f116, %f113, 0fBF800000;
	fma.rn.f32 	%f117, %f116, 0fBE055027, 0f3E1039F6;
	fma.rn.f32 	%f118, %f117, %f116, 0fBDF8CDCC;
	fma.rn.f32 	%f119, %f118, %f116, 0f3E0F2955;
	fma.rn.f32 	%f120, %f119, %f116, 0fBE2AD8B9;
	fma.rn.f32 	%f121, %f120, %f116, 0f3E4CED0B;
	fma.rn.f32 	%f122, %f121, %f116, 0fBE7FFF22;
	fma.rn.f32 	%f123, %f122, %f116, 0f3EAAAA78;
	fma.rn.f32 	%f124, %f123, %f116, 0fBF000000;
	mul.f32 	%f125, %f116, %f124;
	fma.rn.f32 	%f126, %f125, %f116, %f116;
	fma.rn.f32 	%f127, %f115, 0f3F317218, %f126;
	setp.gt.u32 	%p13, %r196, 2139095039;
	fma.rn.f32 	%f128, %f111, 0f7F800000, 0f7F800000;
	selp.f32 	%f129, %f128, %f127, %p13;
	setp.eq.f32 	%p14, %f111, 0f00000000;
	neg.f32 	%f130, %f129;
	selp.f32 	%f131, 0f7F800000, %f130, %p14;
	div.rn.f32 	%f132, %f131, %f286;
	setp.leu.f32 	%p15, %f132, %f108;
	@%p15 bra 	$L__BB0_15;
	neg.f32 	%f133, %f15;
	st.global.f32 	[%rd5], %f133;
	mul.f32 	%f134, %f15, 0fC0000000;
	mul.wide.s32 	%rd61, %r12, 4;
	add.s64 	%rd62, %rd2, %rd61;
	st.global.f32 	[%rd62], %f134;
	bra.uni 	$L__BB0_16;
$L__BB0_15:
	mul.wide.s32 	%rd59, %r12, 4;
	add.s64 	%rd60, %rd2, %rd59;
	mov.b32 	%r200, 0;
	st.global.u32 	[%rd60], %r200;
$L__BB0_16:
	add.s32 	%r444, %r444, 1;
	setp.lt.s32 	%p16, %r444, %r4;
	add.s32 	%r443, %r443, 1;
	add.s16 	%rs18, %rs18, 1;
	add.s16 	%rs17, %rs17, 1;
	@%p16 bra 	$L__BB0_1;
	bar.sync 	0;
	shr.u32 	%r202, %r1, 31;
	add.s32 	%r203, %r1, %r202;
	and.b32  	%r204, %r203, 268435454;
	sub.s32 	%r205, %r1, %r204;
	shl.b32 	%r206, %r205, 4;
	add.s32 	%r27, %r64, %r206;
	add.s32 	%r207, %r3, 1;
	max.s32 	%r208, %r4, %r207;
	sub.s32 	%r209, %r208, %r3;
	sub.s32 	%r210, %r208, %r64;
	and.b32  	%r211, %r210, 7;
	add.s32 	%r28, %r211, -1;
	and.b32  	%r29, %r210, 3;
	and.b32  	%r30, %r209, 7;
	sub.s32 	%r212, %r64, %r208;
	add.s32 	%r31, %r212, %r2;
	and.b32  	%r32, %r210, 1;
	and.b32  	%r213, %r209, -8;
	neg.s32 	%r33, %r213;
	mov.b32 	%r450, 0;
	mov.b16 	%rs19, 0;
	mov.u16 	%rs20, %rs19;
	mov.u32 	%r451, %r27;
$L__BB0_18:
	setp.gt.u32 	%p17, %r31, -8;
	add.s32 	%r36, %r5, %r451;
	shr.s32 	%r214, %r451, 31;
	shr.u32 	%r215, %r214, 27;
	add.s32 	%r216, %r451, %r215;
	and.b32  	%r217, %r216, -32;
	sub.s32 	%r218, %r451, %r217;
	add.s32 	%r37, %r218, %r6;
	mul.wide.s32 	%rd63, %r36, 4;
	add.s64 	%rd64, %rd4, %rd63;
	ld.global.f32 	%f311, [%rd64];
	shl.b32 	%r38, %r451, 14;
	mov.u32 	%r457, %r3;
	@%p17 bra 	$L__BB0_21;
	add.s32 	%r456, %r3, %r38;
	mov.u32 	%r455, %r33;
	mov.u32 	%r457, %r3;
$L__BB0_20:
	.pragma "nounroll";
	mul.wide.s32 	%rd65, %r456, 4;
	add.s64 	%rd66, %rd1, %rd65;
	ld.global.f32 	%f136, [%rd66];
	add.f32 	%f137, %f136, %f136;
	shr.s32 	%r219, %r457, 31;
	shr.u32 	%r220, %r219, 27;
	add.s32 	%r221, %r457, %r220;
	and.b32  	%r222, %r221, -32;
	sub.s32 	%r223, %r457, %r222;
	add.s32 	%r224, %r6, %r223;
	mul.wide.s32 	%rd67, %r224, 4;
	add.s64 	%rd68, %rd2, %rd67;
	ld.global.f32 	%f138, [%rd68];
	fma.rn.f32 	%f139, %f137, %f138, %f311;
	ld.global.f32 	%f140, [%rd66+4];
	add.f32 	%f141, %f140, %f140;
	add.s32 	%r225, %r457, 1;
	shr.s32 	%r226, %r225, 31;
	shr.u32 	%r227, %r226, 27;
	add.s32 	%r228, %r225, %r227;
	and.b32  	%r229, %r228, -32;
	sub.s32 	%r230, %r225, %r229;
	add.s32 	%r231, %r6, %r230;
	mul.wide.s32 	%rd69, %r231, 4;
	add.s64 	%rd70, %rd2, %rd69;
	ld.global.f32 	%f142, [%rd70];
	fma.rn.f32 	%f143, %f141, %f142, %f139;
	ld.global.f32 	%f144, [%rd66+8];
	add.f32 	%f145, %f144, %f144;
	add.s32 	%r232, %r457, 2;
	shr.s32 	%r233, %r232, 31;
	shr.u32 	%r234, %r233, 27;
	add.s32 	%r235, %r232, %r234;
	and.b32  	%r236, %r235, -32;
	sub.s32 	%r237, %r232, %r236;
	add.s32 	%r238, %r6, %r237;
	mul.wide.s32 	%rd71, %r238, 4;
	add.s64 	%rd72, %rd2, %rd71;
	ld.global.f32 	%f146, [%rd72];
	fma.rn.f32 	%f147, %f145, %f146, %f143;
	ld.global.f32 	%f148, [%rd66+12];
	add.f32 	%f149, %f148, %f148;
	add.s32 	%r239, %r457, 3;
	shr.s32 	%r240, %r239, 31;
	shr.u32 	%r241, %r240, 27;
	add.s32 	%r242, %r239, %r241;
	and.b32  	%r243, %r242, -32;
	sub.s32 	%r244, %r239, %r243;
	add.s32 	%r245, %r6, %r244;
	mul.wide.s32 	%rd73, %r245, 4;
	add.s64 	%rd74, %rd2, %rd73;
	ld.global.f32 	%f150, [%rd74];
	fma.rn.f32 	%f151, %f149, %f150, %f147;
	ld.global.f32 	%f152, [%rd66+16];
	add.f32 	%f153, %f152, %f152;
	add.s32 	%r246, %r457, 4;
	shr.s32 	%r247, %r246, 31;
	shr.u32 	%r248, %r247, 27;
	add.s32 	%r249, %r246, %r248;
	and.b32  	%r250, %r249, -32;
	sub.s32 	%r251, %r246, %r250;
	add.s32 	%r252, %r6, %r251;
	mul.wide.s32 	%rd75, %r252, 4;
	add.s64 	%rd76, %rd2, %rd75;
	ld.global.f32 	%f154, [%rd76];
	fma.rn.f32 	%f155, %f153, %f154, %f151;
	ld.global.f32 	%f156, [%rd66+20];
	add.f32 	%f157, %f156, %f156;
	add.s32 	%r253, %r457, 5;
	shr.s32 	%r254, %r253, 31;
	shr.u32 	%r255, %r254, 27;
	add.s32 	%r256, %r253, %r255;
	and.b32  	%r257, %r256, -32;
	sub.s32 	%r258, %r253, %r257;
	add.s32 	%r259, %r6, %r258;
	mul.wide.s32 	%rd77, %r259, 4;
	add.s64 	%rd78, %rd2, %rd77;
	ld.global.f32 	%f158, [%rd78];
	fma.rn.f32 	%f159, %f157, %f158, %f155;
	ld.global.f32 	%f160, [%rd66+24];
	add.f32 	%f161, %f160, %f160;
	add.s32 	%r260, %r457, 6;
	shr.s32 	%r261, %r260, 31;
	shr.u32 	%r262, %r261, 27;
	add.s32 	%r263, %r260, %r262;
	and.b32  	%r264, %r263, -32;
	sub.s32 	%r265, %r260, %r264;
	add.s32 	%r266, %r6, %r265;
	mul.wide.s32 	%rd79, %r266, 4;
	add.s64 	%rd80, %rd2, %rd79;
	ld.global.f32 	%f162, [%rd80];
	fma.rn.f32 	%f163, %f161, %f162, %f159;
	ld.global.f32 	%f164, [%rd66+28];
	add.f32 	%f165, %f164, %f164;
	add.s32 	%r267, %r457, 7;
	shr.s32 	%r268, %r267, 31;
	shr.u32 	%r269, %r268, 27;
	add.s32 	%r270, %r267, %r269;
	and.b32  	%r271, %r270, -32;
	sub.s32 	%r272, %r267, %r271;
	add.s32 	%r273, %r6, %r272;
	mul.wide.s32 	%rd81, %r273, 4;
	add.s64 	%rd82, %rd2, %rd81;
	ld.global.f32 	%f166, [%rd82];
	fma.rn.f32 	%f311, %f165, %f166, %f163;
	add.s32 	%r457, %r457, 8;
	add.s32 	%r456, %r456, 8;
	add.s32 	%r455, %r455, 8;
	setp.eq.s32 	%p18, %r455, 0;
	@%p18 bra 	$L__BB0_21;
	bra.uni 	$L__BB0_20;
$L__BB0_21:
	setp.eq.s32 	%p19, %r30, 0;
	@%p19 bra 	$L__BB0_29;
	setp.lt.u32 	%p20, %r28, 3;
	@%p20 bra 	$L__BB0_24;
	add.s32 	%r274, %r38, %r457;
	mul.wide.s32 	%rd83, %r274, 4;
	add.s64 	%rd84, %rd1, %rd83;
	ld.global.f32 	%f168, [%rd84];
	add.f32 	%f169, %f168, %f168;
	shr.s32 	%r275, %r457, 31;
	shr.u32 	%r276, %r275, 27;
	add.s32 	%r277, %r457, %r276;
	and.b32  	%r278, %r277, -32;
	sub.s32 	%r279, %r457, %r278;
	add.s32 	%r280, %r6, %r279;
	mul.wide.s32 	%rd85, %r280, 4;
	add.s64 	%rd86, %rd2, %rd85;
	ld.global.f32 	%f170, [%rd86];
	fma.rn.f32 	%f171, %f169, %f170, %f311;
	add.s32 	%r281, %r457, 1;
	ld.global.f32 	%f172, [%rd84+4];
	add.f32 	%f173, %f172, %f172;
	shr.s32 	%r282, %r281, 31;
	shr.u32 	%r283, %r282, 27;
	add.s32 	%r284, %r281, %r283;
	and.b32  	%r285, %r284, -32;
	sub.s32 	%r286, %r281, %r285;
	add.s32 	%r287, %r6, %r286;
	mul.wide.s32 	%rd87, %r287, 4;
	add.s64 	%rd88, %rd2, %rd87;
	ld.global.f32 	%f174, [%rd88];
	fma.rn.f32 	%f175, %f173, %f174, %f171;
	add.s32 	%r288, %r457, 2;
	ld.global.f32 	%f176, [%rd84+8];
	add.f32 	%f177, %f176, %f176;
	shr.s32 	%r289, %r288, 31;
	shr.u32 	%r290, %r289, 27;
	add.s32 	%r291, %r288, %r290;
	and.b32  	%r292, %r291, -32;
	sub.s32 	%r293, %r288, %r292;
	add.s32 	%r294, %r6, %r293;
	mul.wide.s32 	%rd89, %r294, 4;
	add.s64 	%rd90, %rd2, %rd89;
	ld.global.f32 	%f178, [%rd90];
	fma.rn.f32 	%f179, %f177, %f178, %f175;
	add.s32 	%r295, %r457, 3;
	ld.global.f32 	%f180, [%rd84+12];
	add.f32 	%f181, %f180, %f180;
	shr.s32 	%r296, %r295, 31;
	shr.u32 	%r297, %r296, 27;
	add.s32 	%r298, %r295, %r297;
	and.b32  	%r299, %r298, -32;
	sub.s32 	%r300, %r295, %r299;
	add.s32 	%r301, %r6, %r300;
	mul.wide.s32 	%rd91, %r301, 4;
	add.s64 	%rd92, %rd2, %rd91;
	ld.global.f32 	%f182, [%rd92];
	fma.rn.f32 	%f311, %f181, %f182, %f179;
	add.s32 	%r457, %r457, 4;
$L__BB0_24:
	setp.eq.s32 	%p21, %r29, 0;
	@%p21 bra 	$L__BB0_29;
	setp.eq.s32 	%p22, %r29, 1;
	@%p22 bra 	$L__BB0_27;
	add.s32 	%r302, %r38, %r457;
	mul.wide.s32 	%rd93, %r302, 4;
	add.s64 	%rd94, %rd1, %rd93;
	ld.global.f32 	%f184, [%rd94];
	add.f32 	%f185, %f184, %f184;
	shr.s32 	%r303, %r457, 31;
	shr.u32 	%r304, %r303, 27;
	add.s32 	%r305, %r457, %r304;
	and.b32  	%r306, %r305, -32;
	sub.s32 	%r307, %r457, %r306;
	add.s32 	%r308, %r6, %r307;
	mul.wide.s32 	%rd95, %r308, 4;
	add.s64 	%rd96, %rd2, %rd95;
	ld.global.f32 	%f186, [%rd96];
	fma.rn.f32 	%f187, %f185, %f186, %f311;
	add.s32 	%r309, %r457, 1;
	ld.global.f32 	%f188, [%rd94+4];
	add.f32 	%f189, %f188, %f188;
	shr.s32 	%r310, %r309, 31;
	shr.u32 	%r311, %r310, 27;
	add.s32 	%r312, %r309, %r311;
	and.b32  	%r313, %r312, -32;
	sub.s32 	%r314, %r309, %r313;
	add.s32 	%r315, %r6, %r314;
	mul.wide.s32 	%rd97, %r315, 4;
	add.s64 	%rd98, %rd2, %rd97;
	ld.global.f32 	%f190, [%rd98];
	fma.rn.f32 	%f311, %f189, %f190, %f187;
	add.s32 	%r457, %r457, 2;
$L__BB0_27:
	setp.eq.s32 	%p23, %r32, 0;
	@%p23 bra 	$L__BB0_29;
	add.s32 	%r316, %r38, %r457;
	mul.wide.s32 	%rd99, %r316, 4;
	add.s64 	%rd100, %rd1, %rd99;
	ld.global.f32 	%f191, [%rd100];
	add.f32 	%f192, %f191, %f191;
	shr.s32 	%r317, %r457, 31;
	shr.u32 	%r318, %r317, 27;
	add.s32 	%r319, %r457, %r318;
	and.b32  	%r320, %r319, -32;
	sub.s32 	%r321, %r457, %r320;
	add.s32 	%r322, %r6, %r321;
	mul.wide.s32 	%rd101, %r322, 4;
	add.s64 	%rd102, %rd2, %rd101;
	ld.global.f32 	%f193, [%rd102];
	fma.rn.f32 	%f311, %f192, %f193, %f311;
$L__BB0_29:
	setp.ge.s32 	%p24, %r27, %r451;
	@%p24 bra 	$L__BB0_41;
	add.s32 	%r323, %r450, -1;
	setp.lt.u32 	%p25, %r323, 7;
	mov.u32 	%r460, %r27;
	@%p25 bra 	$L__BB0_33;
	mov.b32 	%r459, 0;
	mov.u32 	%r460, %r27;
$L__BB0_32:
	.pragma "nounroll";
	add.s32 	%r325, %r38, %r460;
	mul.wide.s32 	%rd103, %r325, 4;
	add.s64 	%rd104, %rd1, %rd103;
	ld.global.f32 	%f195, [%rd104];
	add.f32 	%f196, %f195, %f195;
	shr.s32 	%r326, %r460, 31;
	shr.u32 	%r327, %r326, 27;
	add.s32 	%r328, %r460, %r327;
	and.b32  	%r329, %r328, -32;
	sub.s32 	%r330, %r460, %r329;
	add.s32 	%r331, %r6, %r330;
	mul.wide.s32 	%rd105, %r331, 4;
	add.s64 	%rd106, %rd2, %rd105;
	ld.global.f32 	%f197, [%rd106];
	fma.rn.f32 	%f198, %f196, %f197, %f311;
	add.s32 	%r332, %r460, 1;
	ld.global.f32 	%f199, [%rd104+4];
	add.f32 	%f200, %f199, %f199;
	shr.s32 	%r333, %r332, 31;
	shr.u32 	%r334, %r333, 27;
	add.s32 	%r335, %r332, %r334;
	and.b32  	%r336, %r335, -32;
	sub.s32 	%r337, %r332, %r336;
	add.s32 	%r338, %r6, %r337;
	mul.wide.s32 	%rd107, %r338, 4;
	add.s64 	%rd108, %rd2, %rd107;
	ld.global.f32 	%f201, [%rd108];
	fma.rn.f32 	%f202, %f200, %f201, %f198;
	add.s32 	%r339, %r460, 2;
	ld.global.f32 	%f203, [%rd104+8];
	add.f32 	%f204, %f203, %f203;
	shr.s32 	%r340, %r339, 31;
	shr.u32 	%r341, %r340, 27;
	add.s32 	%r342, %r339, %r341;
	and.b32  	%r343, %r342, -32;
	sub.s32 	%r344, %r339, %r343;
	add.s32 	%r345, %r6, %r344;
	mul.wide.s32 	%rd109, %r345, 4;
	add.s64 	%rd110, %rd2, %rd109;
	ld.global.f32 	%f205, [%rd110];
	fma.rn.f32 	%f206, %f204, %f205, %f202;
	add.s32 	%r346, %r460, 3;
	ld.global.f32 	%f207, [%rd104+12];
	add.f32 	%f208, %f207, %f207;
	shr.s32 	%r347, %r346, 31;
	shr.u32 	%r348, %r347, 27;
	add.s32 	%r349, %r346, %r348;
	and.b32  	%r350, %r349, -32;
	sub.s32 	%r351, %r346, %r350;
	add.s32 	%r352, %r6, %r351;
	mul.wide.s32 	%rd111, %r352, 4;
	add.s64 	%rd112, %rd2, %rd111;
	ld.global.f32 	%f209, [%rd112];
	fma.rn.f32 	%f210, %f208, %f209, %f206;
	add.s32 	%r353, %r460, 4;
	ld.global.f32 	%f211, [%rd104+16];
	add.f32 	%f212, %f211, %f211;
	shr.s32 	%r354, %r353, 31;
	shr.u32 	%r355, %r354, 27;
	add.s32 	%r356, %r353, %r355;
	and.b32  	%r357, %r356, -32;
	sub.s32 	%r358, %r353, %r357;
	add.s32 	%r359, %r6, %r358;
	mul.wide.s32 	%rd113, %r359, 4;
	add.s64 	%rd114, %rd2, %rd113;
	ld.global.f32 	%f213, [%rd114];
	fma.rn.f32 	%f214, %f212, %f213, %f210;
	add.s32 	%r360, %r460, 5;
	ld.global.f32 	%f215, [%rd104+20];
	add.f32 	%f216, %f215, %f215;
	shr.s32 	%r361, %r360, 31;
	shr.u32 	%r362, %r361, 27;
	add.s32 	%r363, %r360, %r362;
	and.b32  	%r364, %r363, -32;
	sub.s32 	%r365, %r360, %r364;
	add.s32 	%r366, %r6, %r365;
	mul.wide.s32 	%rd115, %r366, 4;
	add.s64 	%rd116, %rd2, %rd115;
	ld.global.f32 	%f217, [%rd116];
	fma.rn.f32 	%f218, %f216, %f217, %f214;
	add.s32 	%r367, %r460, 6;
	ld.global.f32 	%f219, [%rd104+24];
	add.f32 	%f220, %f219, %f219;
	shr.s32 	%r368, %r367, 31;
	shr.u32 	%r369, %r368, 27;
	add.s32 	%r370, %r367, %r369;
	and.b32  	%r371, %r370, -32;
	sub.s32 	%r372, %r367, %r371;
	add.s32 	%r373, %r6, %r372;
	mul.wide.s32 	%rd117, %r373, 4;
	add.s64 	%rd118, %rd2, %rd117;
	ld.global.f32 	%f221, [%rd118];
	fma.rn.f32 	%f222, %f220, %f221, %f218;
	add.s32 	%r374, %r460, 7;
	ld.global.f32 	%f223, [%rd104+28];
	add.f32 	%f224, %f223, %f223;
	shr.s32 	%r375, %r374, 31;
	shr.u32 	%r376, %r375, 27;
	add.s32 	%r377, %r374, %r376;
	and.b32  	%r378, %r377, -32;
	sub.s32 	%r379, %r374, %r378;
	add.s32 	%r380, %r6, %r379;
	mul.wide.s32 	%rd119, %r380, 4;
	add.s64 	%rd120, %rd2, %rd119;
	ld.global.f32 	%f225, [%rd120];
	fma.rn.f32 	%f311, %f224, %f225, %f222;
	add.s32 	%r460, %r460, 8;
	add.s32 	%r459, %r459, 8;
	and.b32  	%r381, %r450, -8;
	setp.ne.s32 	%p26, %r459, %r381;
	@%p26 bra 	$L__BB0_32;
$L__BB0_33:
	and.b32  	%r382, %r450, 7;
	setp.eq.s32 	%p27, %r382, 0;
	@%p27 bra 	$L__BB0_41;
	cvt.u32.u16 	%r383, %rs20;
	and.b32  	%r57, %r383, 7;
	add.s32 	%r384, %r57, -1;
	setp.lt.u32 	%p28, %r384, 3;
	@%p28 bra 	$L__BB0_36;
	add.s32 	%r385, %r38, %r460;
	mul.wide.s32 	%rd121, %r385, 4;
	add.s64 	%rd122, %rd1, %rd121;
	ld.global.f32 	%f227, [%rd122];
	add.f32 	%f228, %f227, %f227;
	shr.s32 	%r386, %r460, 31;
	shr.u32 	%r387, %r386, 27;
	add.s32 	%r388, %r460, %r387;
	and.b32  	%r389, %r388, -32;
	sub.s32 	%r390, %r460, %r389;
	add.s32 	%r391, %r6, %r390;
	mul.wide.s32 	%rd123, %r391, 4;
	add.s64 	%rd124, %rd2, %rd123;
	ld.global.f32 	%f229, [%rd124];
	fma.rn.f32 	%f230, %f228, %f229, %f311;
	add.s32 	%r392, %r460, 1;
	ld.global.f32 	%f231, [%rd122+4];
	add.f32 	%f232, %f231, %f231;
	shr.s32 	%r393, %r392, 31;
	shr.u32 	%r394, %r393, 27;
	add.s32 	%r395, %r392, %r394;
	and.b32  	%r396, %r395, -32;
	sub.s32 	%r397, %r392, %r396;
	add.s32 	%r398, %r6, %r397;
	mul.wide.s32 	%rd125, %r398, 4;
	add.s64 	%rd126, %rd2, %rd125;
	ld.global.f32 	%f233, [%rd126];
	fma.rn.f32 	%f234, %f232, %f233, %f230;
	add.s32 	%r399, %r460, 2;
	ld.global.f32 	%f235, [%rd122+8];
	add.f32 	%f236, %f235, %f235;
	shr.s32 	%r400, %r399, 31;
	shr.u32 	%r401, %r400, 27;
	add.s32 	%r402, %r399, %r401;
	and.b32  	%r403, %r402, -32;
	sub.s32 	%r404, %r399, %r403;
	add.s32 	%r405, %r6, %r404;
	mul.wide.s32 	%rd127, %r405, 4;
	add.s64 	%rd128, %rd2, %rd127;
	ld.global.f32 	%f237, [%rd128];
	fma.rn.f32 	%f238, %f236, %f237, %f234;
	add.s32 	%r406, %r460, 3;
	ld.global.f32 	%f239, [%rd122+12];
	add.f32 	%f240, %f239, %f239;
	shr.s32 	%r407, %r406, 31;
	shr.u32 	%r408, %r407, 27;
	add.s32 	%r409, %r406, %r408;
	and.b32  	%r410, %r409, -32;
	sub.s32 	%r411, %r406, %r410;
	add.s32 	%r412, %r6, %r411;
	mul.wide.s32 	%rd129, %r412, 4;
	add.s64 	%rd130, %rd2, %rd129;
	ld.global.f32 	%f241, [%rd130];
	fma.rn.f32 	%f311, %f240, %f241, %f238;
	add.s32 	%r460, %r460, 4;
$L__BB0_36:
	and.b32  	%r413, %r57, 3;
	setp.eq.s32 	%p29, %r413, 0;
	@%p29 bra 	$L__BB0_41;
	and.b16  	%rs15, %rs19, 3;
	setp.eq.s16 	%p30, %rs15, 1;
	@%p30 bra 	$L__BB0_39;
	add.s32 	%r414, %r38, %r460;
	mul.wide.s32 	%rd131, %r414, 4;
	add.s64 	%rd132, %rd1, %rd131;
	ld.global.f32 	%f243, [%rd132];
	add.f32 	%f244, %f243, %f243;
	shr.s32 	%r415, %r460, 31;
	shr.u32 	%r416, %r415, 27;
	add.s32 	%r417, %r460, %r416;
	and.b32  	%r418, %r417, -32;
	sub.s32 	%r419, %r460, %r418;
	add.s32 	%r420, %r6, %r419;
	mul.wide.s32 	%rd133, %r420, 4;
	add.s64 	%rd134, %rd2, %rd133;
	ld.global.f32 	%f245, [%rd134];
	fma.rn.f32 	%f246, %f244, %f245, %f311;
	add.s32 	%r421, %r460, 1;
	ld.global.f32 	%f247, [%rd132+4];
	add.f32 	%f248, %f247, %f247;
	shr.s32 	%r422, %r421, 31;
	shr.u32 	%r423, %r422, 27;
	add.s32 	%r424, %r421, %r423;
	and.b32  	%r425, %r424, -32;
	sub.s32 	%r426, %r421, %r425;
	add.s32 	%r427, %r6, %r426;
	mul.wide.s32 	%rd135, %r427, 4;
	add.s64 	%rd136, %rd2, %rd135;
	ld.global.f32 	%f249, [%rd136];
	fma.rn.f32 	%f311, %f248, %f249, %f246;
	add.s32 	%r460, %r460, 2;
$L__BB0_39:
	and.b16  	%rs16, %rs19, 1;
	setp.eq.b16 	%p31, %rs16, 1;
	not.pred 	%p32, %p31;
	@%p32 bra 	$L__BB0_41;
	add.s32 	%r428, %r38, %r460;
	mul.wide.s32 	%rd137, %r428, 4;
	add.s64 	%rd138, %rd1, %rd137;
	ld.global.f32 	%f250, [%rd138];
	add.f32 	%f251, %f250, %f250;
	shr.s32 	%r429, %r460, 31;
	shr.u32 	%r430, %r429, 27;
	add.s32 	%r431, %r460, %r430;
	and.b32  	%r432, %r431, -32;
	sub.s32 	%r433, %r460, %r432;
	add.s32 	%r434, %r6, %r433;
	mul.wide.s32 	%rd139, %r434, 4;
	add.s64 	%rd140, %rd2, %rd139;
	ld.global.f32 	%f252, [%rd140];
	fma.rn.f32 	%f311, %f251, %f252, %f311;
$L__BB0_41:
	ld.param.f32 	%f287, [_Z18judge_flipping_comPfS_S_S_S_ifi_param_6];
	ld.param.u64 	%rd153, [_Z18judge_flipping_comPfS_S_S_S_ifi_param_4];
	mul.wide.s32 	%rd141, %r36, 4;
	add.s64 	%rd6, %rd3, %rd141;
	ld.global.f32 	%f41, [%rd6];
	mul.f32 	%f253, %f41, 0f42000000;
	add.s32 	%r435, %r451, %r7;
	mul.wide.s32 	%rd142, %r435, 4;
	add.s64 	%rd143, %rd3, %rd142;
	ld.global.f32 	%f254, [%rd143];
	add.s32 	%r436, %r451, %r8;
	mul.wide.s32 	%rd144, %r436, 4;
	add.s64 	%rd145, %rd3, %rd144;
	ld.global.f32 	%f255, [%rd145];
	add.f32 	%f256, %f254, %f255;
	mul.f32 	%f257, %f256, %f1;
	sub.f32 	%f258, %f311, %f257;
	mul.f32 	%f259, %f253, %f258;
	cvta.to.global.u64 	%rd146, %rd153;
	add.s64 	%rd147, %rd146, %rd141;
	ld.global.f32 	%f260, [%rd147];
	setp.lt.f32 	%p33, %f260, 0f00800000;
	mul.f32 	%f261, %f260, 0f4B000000;
	selp.f32 	%f262, %f261, %f260, %p33;
	selp.f32 	%f263, 0fC1B80000, 0f00000000, %p33;
	mov.b32 	%r437, %f262;
	add.s32 	%r438, %r437, -1059760811;
	and.b32  	%r439, %r438, -8388608;
	sub.s32 	%r440, %r437, %r439;
	mov.b32 	%f264, %r440;
	cvt.rn.f32.s32 	%f265, %r439;
	fma.rn.f32 	%f266, %f265, 0f34000000, %f263;
	add.f32 	%f267, %f264, 0fBF800000;
	fma.rn.f32 	%f268, %f267, 0fBE055027, 0f3E1039F6;
	fma.rn.f32 	%f269, %f268, %f267, 0fBDF8CDCC;
	fma.rn.f32 	%f270, %f269, %f267, 0f3E0F2955;
	fma.rn.f32 	%f271, %f270, %f267, 0fBE2AD8B9;
	fma.rn.f32 	%f272, %f271, %f267, 0f3E4CED0B;
	fma.rn.f32 	%f273, %f272, %f267, 0fBE7FFF22;
	fma.rn.f32 	%f274, %f273, %f267, 0f3EAAAA78;
	fma.rn.f32 	%f275, %f274, %f267, 0fBF000000;
	mul.f32 	%f276, %f267, %f275;
	fma.rn.f32 	%f277, %f276, %f267, %f267;
	fma.rn.f32 	%f278, %f266, 0f3F317218, %f277;
	setp.gt.u32 	%p34, %r437, 2139095039;
	fma.rn.f32 	%f279, %f262, 0f7F800000, 0f7F800000;
	selp.f32 	%f280, %f279, %f278, %p34;
	setp.eq.f32 	%p35, %f262, 0f00000000;
	neg.f32 	%f281, %f280;
	selp.f32 	%f282, 0f7F800000, %f281, %p35;
	div.rn.f32 	%f283, %f282, %f287;
	setp.leu.f32 	%p36, %f283, %f259;
	@%p36 bra 	$L__BB0_43;
	neg.f32 	%f284, %f41;
	st.global.f32 	[%rd6], %f284;
	mul.f32 	%f285, %f41, 0fC0000000;
	mul.wide.s32 	%rd150, %r37, 4;
	add.s64 	%rd151, %rd2, %rd150;
	st.global.f32 	[%rd151], %f285;
	bra.uni 	$L__BB0_44;
$L__BB0_43:
	mul.wide.s32 	%rd148, %r37, 4;
	add.s64 	%rd149, %rd2, %rd148;
	mov.b32 	%r441, 0;
	st.global.u32 	[%rd149], %r441;
$L__BB0_44:
	add.s32 	%r451, %r451, 1;
	add.s32 	%r442, %r27, 16;
	setp.lt.s32 	%p37, %r451, %r442;
	add.s32 	%r450, %r450, 1;
	add.s16 	%rs20, %rs20, 1;
	add.s16 	%rs19, %rs19, 1;
	@%p37 bra 	$L__BB0_18;
	ret;

}


// ===== COMPILED SASS (sm_100) =====

	.target	sm_100

	.elftype	@"ET_EXEC"


//--------------------- .note.nv.tkinfo           --------------------------
	.section	.note.nv.tkinfo,"",@"SHT_NOTE"
	.sectionflags	@"SHF_NOTE_NV_TKINFO"
	.tkinfo
        /*0018*/ 	.word	0x00000002
        /*0030*/ 	.string	""
        /*0030*/ 	.string	"ptxas"
        /*0030*/ 	.string	"Cuda compilation tools, release 13.0, V13.0.88"
        /*0030*/ 	.string	"Build cuda_13.0.r13.0/compiler.36424714_0"
        /*0030*/ 	.string	"-arch sm_100 -m 64 "



//--------------------- .note.nv.cuinfo           --------------------------
	.section	.note.nv.cuinfo,"",@"SHT_NOTE"
	.sectionflags	@"SHF_NOTE_NV_CUINFO"
        /*0018*/ 	.short	0x0002
        /*001a*/ 	.short	0x0064
        /*001c*/ 	.short	0x0082
	.zero		2


//--------------------- .nv.info                  --------------------------
	.section	.nv.info,"",@"SHT_CUDA_INFO"
	.align	4


	//----- nvinfo : EIATTR_REGCOUNT
	.align		4
        /*0000*/ 	.byte	0x04, 0x2f
        /*0002*/ 	.short	(.L_1 - .L_0)
	.align		4
.L_0:
        /*0004*/ 	.word	index@(_Z18judge_flipping_comPfS_S_S_S_ifi)
        /*0008*/ 	.word	0x00000028


	//----- nvinfo : EIATTR_FRAME_SIZE
	.align		4
.L_1:
        /*000c*/ 	.byte	0x04, 0x11
        /*000e*/ 	.short	(.L_3 - .L_2)
	.align		4
.L_2:
        /*0010*/ 	.word	index@($__internal_0_$__cuda_sm3x_div_rn_noftz_f32_slowpath)
        /*0014*/ 	.word	0x00000000


	//----- nvinfo : EIATTR_FRAME_SIZE
	.align		4
.L_3:
        /*0018*/ 	.byte	0x04, 0x11
        /*001a*/ 	.short	(.L_5 - .L_4)
	.align		4
.L_4:
        /*001c*/ 	.word	index@(_Z18judge_flipping_comPfS_S_S_S_ifi)
        /*0020*/ 	.word	0x00000000


	//----- nvinfo : EIATTR_MIN_STACK_SIZE
	.align		4
.L_5:
        /*0024*/ 	.byte	0x04, 0x12
        /*0026*/ 	.short	(.L_7 - .L_6)
	.align		4
.L_6:
        /*0028*/ 	.word	index@(_Z18judge_flipping_comPfS_S_S_S_ifi)
        /*002c*/ 	.word	0x00000000
.L_7:


//--------------------- .nv.compat                --------------------------
	.section	.nv.compat,"",@"SHT_CUDA_COMPAT_INFO"
	.align	4
        /*0000*/ 	.byte	0x02, 0x09, 0x00, 0x00, 0x02, 0x02, 0x01, 0x00, 0x02, 0x05, 0x05, 0x00, 0x03, 0x07, 0x01, 0x01
        /*0010*/ 	.byte	0x02, 0x03, 0x00, 0x00, 0x02, 0x06, 0x01, 0x00, 0x04, 0x0b, 0x08, 0x00, 0x01, 0x00, 0x00, 0x00
        /*0020*/ 	.byte	0x00, 0x00, 0x00, 0x00


//--------------------- .nv.info._Z18judge_flipping_comPfS_S_S_S_ifi --------------------------
	.section	.nv.info._Z18judge_flipping_comPfS_S_S_S_ifi,"",@"SHT_CUDA_INFO"
	.sectionflags	@""
	.align	4


	//----- nvinfo : EIATTR_CUDA_API_VERSION
	.align		4
        /*0000*/ 	.byte	0x04, 0x37
        /*0002*/ 	.short	(.L_9 - .L_8)
.L_8:
        /*0004*/ 	.word	0x00000082


	//----- nvinfo : EIATTR_KPARAM_INFO
	.align		4
.L_9:
        /*0008*/ 	.byte	0x04, 0x17
        /*000a*/ 	.short	(.L_11 - .L_10)
.L_10:
        /*000c*/ 	.word	0x00000000
        /*0010*/ 	.short	0x0007
        /*0012*/ 	.short	0x0030
        /*0014*/ 	.byte	0x00, 0xf0, 0x11, 0x00


	//----- nvinfo : EIATTR_KPARAM_INFO
	.align		4
.L_11:
        /*0018*/ 	.byte	0x04, 0x17
        /*001a*/ 	.short	(.L_13 - .L_12)
.L_12:
        /*001c*/ 	.word	0x00000000
        /*0020*/ 	.short	0x0006
        /*0022*/ 	.short	0x002c
        /*0024*/ 	.byte	0x00, 0xf0, 0x11, 0x00


	//----- nvinfo : EIATTR_KPARAM_INFO
	.align		4
.L_13:
        /*0028*/ 	.byte	0x04, 0x17
        /*002a*/ 	.short	(.L_15 - .L_14)
.L_14:
        /*002c*/ 	.word	0x00000000
        /*0030*/ 	.short	0x0005
        /*0032*/ 	.short	0x0028
        /*0034*/ 	.byte	0x00, 0xf0, 0x11, 0x00


	//----- nvinfo : EIATTR_KPARAM_INFO
	.align		4
.L_15:
        /*0038*/ 	.byte	0x04, 0x17
        /*003a*/ 	.short	(.L_17 - .L_16)
.L_16:
        /*003c*/ 	.word	0x00000000
        /*0040*/ 	.short	0x0004
        /*0042*/ 	.short	0x0020
        /*0044*/ 	.byte	0x00, 0xf5, 0x21, 0x00


	//----- nvinfo : EIATTR_KPARAM_INFO
	.align		4
.L_17:
        /*0048*/ 	.byte	0x04, 0x17
        /*004a*/ 	.short	(.L_19 - .L_18)
.L_18:
        /*004c*/ 	.word	0x00000000
        /*0050*/ 	.short	0x0003
        /*0052*/ 	.short	0x0018
        /*0054*/ 	.byte	0x00, 0xf5, 0x21, 0x00


	//----- nvinfo : EIATTR_KPARAM_INFO
	.align		4
.L_19:
        /*0058*/ 	.byte	0x04, 0x17
        /*005a*/ 	.short	(.L_21 - .L_20)
.L_20:
        /*005c*/ 	.word	0x00000000
        /*0060*/ 	.short	0x0002
        /*0062*/ 	.short	0x0010
        /*0064*/ 	.byte	0x00, 0xf5, 0x21, 0x00


	//----- nvinfo : EIATTR_KPARAM_INFO
	.align		4
.L_21:
        /*0068*/ 	.byte	0x04, 0x17
        /*006a*/ 	.short	(.L_23 - .L_22)
.L_22:
        /*006c*/ 	.word	0x00000000
        /*0070*/ 	.short	0x0001
        /*0072*/ 	.short	0x0008
        /*0074*/ 	.byte	0x00, 0xf5, 0x21, 0x00


	//----- nvinfo : EIATTR_KPARAM_INFO
	.align		4
.L_23:
        /*0078*/ 	.byte	0x04, 0x17
        /*007a*/ 	.short	(.L_25 - .L_24)
.L_24:
        /*007c*/ 	.word	0x00000000
        /*0080*/ 	.short	0x0000
        /*0082*/ 	.short	0x0000
        /*0084*/ 	.byte	0x00, 0xf5, 0x21, 0x00


	//----- nvinfo : EIATTR_SPARSE_MMA_MASK
	.align		4
.L_25:
        /*0088*/ 	.byte	0x03, 0x50
        /*008a*/ 	.short	0x0000


	//----- nvinfo : EIATTR_MAXREG_COUNT
	.align		4
        /*008c*/ 	.byte	0x03, 0x1b
        /*008e*/ 	.short	0x00ff


	//----- nvinfo : EIATTR_NUM_BARRIERS
	.align		4
        /*0090*/ 	.byte	0x02, 0x4c
        /*0092*/ 	.byte	0x01
	.zero		1


	//----- nvinfo : EIATTR_MERCURY_ISA_VERSION
	.align		4
        /*0094*/ 	.byte	0x03, 0x5f
        /*0096*/ 	.short	0x0101


	//----- nvinfo : EIATTR_VRC_CTA_INIT_COUNT
	.align		4
        /*0098*/ 	.byte	0x02, 0x4a
	.zero		1
	.zero		1


	//----- nvinfo : EIATTR_EXIT_INSTR_OFFSETS
	.align		4
        /*009c*/ 	.byte	0x04, 0x1c
        /*009e*/ 	.short	(.L_27 - .L_26)


	//   ....[0]....
.L_26:
        /*00a0*/ 	.word	0x000034d0


	//----- nvinfo : EIATTR_CRS_STACK_SIZE
	.align		4
.L_27:
        /*00a4*/ 	.byte	0x04, 0x1e
        /*00a6*/ 	.short	(.L_29 - .L_28)
.L_28:
        /*00a8*/ 	.word	0x00000000


	//----- nvinfo : EIATTR_CBANK_PARAM_SIZE
	.align		4
.L_29:
        /*00ac*/ 	.byte	0x03, 0x19
        /*00ae*/ 	.short	0x0034


	//----- nvinfo : EIATTR_PARAM_CBANK
	.align		4
        /*00b0*/ 	.byte	0x04, 0x0a
        /*00b2*/ 	.short	(.L_31 - .L_30)
	.align		4
.L_30:
        /*00b4*/ 	.word	index@(.nv.constant0._Z18judge_flipping_comPfS_S_S_S_ifi)
        /*00b8*/ 	.short	0x0380
        /*00ba*/ 	.short	0x0034


	//----- nvinfo : EIATTR_SW_WAR
	.align		4
.L_31:
        /*00bc*/ 	.byte	0x04, 0x36
        /*00be*/ 	.short	(.L_33 - .L_32)
.L_32:
        /*00c0*/ 	.word	0x00000008
.L_33:


//--------------------- .nv.callgraph             --------------------------
	.section	.nv.callgraph,"",@"SHT_CUDA_CALLGRAPH"
	.align	4
	.sectionentsize	8
	.align		4
        /*0000*/ 	.word	0x00000000
	.align		4
        /*0004*/ 	.word	0xffffffff
	.align		4
        /*0008*/ 	.word	0x00000000
	.align		4
        /*000c*/ 	.word	0xfffffffe
	.align		4
        /*0010*/ 	.word	0x00000000
	.align		4
        /*0014*/ 	.word	0xfffffffd
	.align		4
        /*0018*/ 	.word	0x00000000
	.align		4
        /*001c*/ 	.word	0xfffffffc


//--------------------- .text._Z18judge_flipping_comPfS_S_S_S_ifi --------------------------
	.section	.text._Z18judge_flipping_comPfS_S_S_S_ifi,"ax",@progbits
	.align	128
        .global         _Z18judge_flipping_comPfS_S_S_S_ifi
        .type           _Z18judge_flipping_comPfS_S_S_S_ifi,@function
        .size           _Z18judge_flipping_comPfS_S_S_S_ifi,(.L_x_46 - _Z18judge_flipping_comPfS_S_S_S_ifi)
        .other          _Z18judge_flipping_comPfS_S_S_S_ifi,@"STO_CUDA_ENTRY STV_DEFAULT"
_Z18judge_flipping_comPfS_S_S_S_ifi:
.text._Z18judge_flipping_comPfS_S_S_S_ifi:
[----:B------:R-:W-:Y:S01]  /*0000*/  LDC R1, c[0x0][0x37c] ;  /* 0x0000df00ff017b82 */ /* 0x000fe20000000800 */
[----:B------:R-:W0:Y:S07]  /*0010*/  S2R R0, SR_TID.X ;  /* 0x0000000000007919 */ /* 0x000e2e0000002100 */
[----:B------:R-:W0:Y:S01]  /*0020*/  S2UR UR5, SR_CTAID.X ;  /* 0x00000000000579c3 */ /* 0x000e220000002500 */
[----:B------:R-:W1:Y:S01]  /*0030*/  LDCU UR4, c[0x0][0x3a8] ;  /* 0x00007500ff0477ac */ /* 0x000e620008000800 */
[----:B------:R-:W-:Y:S01]  /*0040*/  BSSY.RECONVERGENT B0, `(.L_x_0) ;  /* 0x000013e000007945 */ /* 0x000fe20003800200 */
[----:B------:R-:W-:Y:S01]  /*0050*/  IMAD.MOV.U32 R12, RZ, RZ, RZ ;  /* 0x000000ffff0c7224 */ /* 0x000fe200078e00ff */
[----:B------:R-:W-:Y:S01]  /*0060*/  PRMT R11, RZ, 0x7610, R11 ;  /* 0x00007610ff0b7816 */ /* 0x000fe2000000000b */
[----:B------:R-:W2:Y:S01]  /*0070*/  LDCU UR8, c[0x0][0x3b0] ;  /* 0x00007600ff0877ac */ /* 0x000ea20008000800 */
[----:B------:R-:W-:-:S02]  /*0080*/  PRMT R10, RZ, 0x7610, R10 ;  /* 0x00007610ff0a7816 */ /* 0x000fc4000000000a */
[----:B------:R-:W0:Y:S01]  /*0090*/  LDC R5, c[0x0][0x360] ;  /* 0x0000d800ff057b82 */ /* 0x000e220000000800 */
[----:B------:R-:W3:Y:S01]  /*00a0*/  LDCU.64 UR6, c[0x0][0x358] ;  /* 0x00006b00ff0677ac */ /* 0x000ee20008000a00 */
[----:B-1----:R-:W-:-:S06]  /*00b0*/  USHF.L.U32 UR4, UR4, 0x4, URZ ;  /* 0x0000000404047899 */ /* 0x002fcc00080006ff */
[----:B------:R-:W-:Y:S01]  /*00c0*/  I2FP.F32.S32 R7, UR4 ;  /* 0x0000000400077c45 */ /* 0x000fe20008201400 */
[----:B0-----:R-:W-:-:S04]  /*00d0*/  IMAD R5, R5, UR5, R0 ;  /* 0x0000000505057c24 */ /* 0x001fc8000f8e0200 */
[C---:B------:R-:W-:Y:S01]  /*00e0*/  IMAD.SHL.U32 R2, R5.reuse, 0x4000, RZ ;  /* 0x0000400005027824 */ /* 0x040fe200078e00ff */
[C---:B------:R-:W-:Y:S01]  /*00f0*/  LEA.HI R0, R5.reuse, R5, RZ, 0x1 ;  /* 0x0000000505007211 */ /* 0x040fe200078f08ff */
[C---:B------:R-:W-:Y:S01]  /*0100*/  VIADD R18, R5.reuse, 0x1 ;  /* 0x0000000105127836 */ /* 0x040fe20000000000 */
[C---:B------:R-:W-:Y:S01]  /*0110*/  ISETP.NE.AND P0, PT, R5.reuse, RZ, PT ;  /* 0x000000ff0500720c */ /* 0x040fe20003f05270 */
[----:B------:R-:W-:Y:S01]  /*0120*/  VIADD R8, R2, 0xffffc000 ;  /* 0xffffc00002087836 */ /* 0x000fe20000000000 */
[----:B------:R-:W-:Y:S02]  /*0130*/  LOP3.LUT R0, R0, 0xffffffe, RZ, 0xc0, !PT ;  /* 0x0ffffffe00007812 */ /* 0x000fe400078ec0ff */
[C---:B------:R-:W-:Y:S02]  /*0140*/  ISETP.NE.AND P1, PT, R5.reuse, 0xf, PT ;  /* 0x0000000f0500780c */ /* 0x040fe40003f25270 */
[----:B------:R-:W-:Y:S02]  /*0150*/  IADD3 R19, PT, PT, R5, -R0, RZ ;  /* 0x8000000005137210 */ /* 0x000fe40007ffe0ff */
[----:B------:R-:W-:-:S02]  /*0160*/  IADD3 R9, PT, PT, R2, 0x4000, RZ ;  /* 0x0000400002097810 */ /* 0x000fc40007ffe0ff */
[----:B--2---:R-:W-:Y:S02]  /*0170*/  LEA R6, R19, UR8, 0x4 ;  /* 0x0000000813067c11 */ /* 0x004fe4000f8e20ff */
[----:B------:R-:W-:Y:S02]  /*0180*/  SEL R8, R8, 0x3c000, P0 ;  /* 0x0003c00008087807 */ /* 0x000fe40000000000 */
[----:B------:R-:W-:Y:S01]  /*0190*/  SEL R9, R9, RZ, P1 ;  /* 0x000000ff09097207 */ /* 0x000fe20000800000 */
[----:B------:R-:W-:Y:S02]  /*01a0*/  VIADD R13, R6, 0x10 ;  /* 0x00000010060d7836 */ /* 0x000fe40000000000 */
[----:B---3--:R-:W-:-:S07]  /*01b0*/  IMAD.MOV.U32 R14, RZ, RZ, R6 ;  /* 0x000000ffff0e7224 */ /* 0x008fce00078e0006 */
.L_x_12:
[----:B------:R-:W0:Y:S01]  /*01c0*/  LDC.64 R24, c[0x0][0x388] ;  /* 0x0000e200ff187b82 */ /* 0x000e220000000a00 */
[----:B-1----:R-:W-:-:S05]  /*01d0*/  LEA R0, R5, R14, 0xe ;  /* 0x0000000e05007211 */ /* 0x002fca00078e70ff */
[----:B0-----:R-:W-:-:S06]  /*01e0*/  IMAD.WIDE R24, R0, 0x4, R24 ;  /* 0x0000000400187825 */ /* 0x001fcc00078e0218 */
[----:B------:R0:W5:Y:S01]  /*01f0*/  LDG.E R24, desc[UR6][R24.64] ;  /* 0x0000000618187981 */ /* 0x000162000c1e1900 */
[----:B------:R-:W-:Y:S01]  /*0200*/  SHF.R.S32.HI R3, RZ, 0x1f, R14 ;  /* 0x0000001fff037819 */ /* 0x000fe2000001140e */
[----:B------:R-:W-:Y:S01]  /*0210*/  BSSY.RECONVERGENT B1, `(.L_x_1) ;  /* 0x00000d9000017945 */ /* 0x000fe20003800200 */
[-C--:B------:R-:W-:Y:S02]  /*0220*/  ISETP.GE.AND P0, PT, R6, R14.reuse, PT ;  /* 0x0000000e0600720c */ /* 0x080fe40003f06270 */
[----:B------:R-:W-:-:S04]  /*0230*/  LEA.HI R3, R3, R14, RZ, 0x5 ;  /* 0x0000000e03037211 */ /* 0x000fc800078f28ff */
[----:B------:R-:W-:-:S05]  /*0240*/  LOP3.LUT R3, R3, 0xffffffe0, RZ, 0xc0, !PT ;  /* 0xffffffe003037812 */ /* 0x000fca00078ec0ff */
[----:B------:R-:W-:-:S04]  /*0250*/  IMAD.IADD R2, R14, 0x1, -R3 ;  /* 0x000000010e027824 */ /* 0x000fc800078e0a03 */
[----:B------:R-:W-:Y:S01]  /*0260*/  IMAD R15, R5, 0x20, R2 ;  /* 0x00000020050f7824 */ /* 0x000fe200078e0202 */
[----:B0-----:R-:W-:Y:S06]  /*0270*/  @P0 BRA `(.L_x_2) ;  /* 0x0000000c00480947 */ /* 0x001fec0003800000 */
[C---:B------:R-:W-:Y:S01]  /*0280*/  IADD3 R2, PT, PT, R12.reuse, -0x1, RZ ;  /* 0xffffffff0c027810 */ /* 0x040fe20007ffe0ff */
[----:B------:R-:W-:Y:S01]  /*0290*/  BSSY.RECONVERGENT B2, `(.L_x_3) ;  /* 0x0000067000027945 */ /* 0x000fe20003800200 */
[----:B------:R-:W-:Y:S01]  /*02a0*/  LOP3.LUT P1, RZ, R12, 0x7, RZ, 0xc0, !PT ;  /* 0x000000070cff7812 */ /* 0x000fe2000782c0ff */
[----:B------:R-:W-:Y:S01]  /*02b0*/  IMAD.MOV.U32 R27, RZ, RZ, R6 ;  /* 0x000000ffff1b7224 */ /* 0x000fe200078e0006 */
[----:B------:R-:W-:-:S13]  /*02c0*/  ISETP.GE.U32.AND P0, PT, R2, 0x7, PT ;  /* 0x000000070200780c */ /* 0x000fda0003f06070 */
[----:B------:R-:W-:Y:S05]  /*02d0*/  @!P0 BRA `(.L_x_4) ;  /* 0x0000000400888947 */ /* 0x000fea0003800000 */
[----:B------:R-:W-:Y:S01]  /*02e0*/  LOP3.LUT R4, R12, 0xfffffff8, RZ, 0xc0, !PT ;  /* 0xfffffff80c047812 */ /* 0x000fe200078ec0ff */
[----:B------:R-:W-:Y:S01]  /*02f0*/  IMAD.MOV.U32 R33, RZ, RZ, RZ ;  /* 0x000000ffff217224 */ /* 0x000fe200078e00ff */
[----:B------:R-:W-:-:S07]  /*0300*/  MOV R27, R6 ;  /* 0x00000006001b7202 */ /* 0x000fce0000000f00 */
.L_x_5:
[----:B------:R-:W0:Y:S01]  /*0310*/  LDC.64 R16, c[0x0][0x380] ;  /* 0x0000e000ff107b82 */ /* 0x000e220000000a00 */
[--C-:B------:R-:W-:Y:S01]  /*0320*/  SHF.R.S32.HI R20, RZ, 0x1f, R27.reuse ;  /* 0x0000001fff147819 */ /* 0x100fe2000001141b */
[----:B------:R-:W-:-:S03]  /*0330*/  IMAD R21, R14, 0x4000, R27 ;  /* 0x000040000e157824 */ /* 0x000fc600078e021b */
[----:B------:R-:W-:-:S03]  /*0340*/  LEA.HI R20, R20, R27, RZ, 0x5 ;  /* 0x0000001b14147211 */ /* 0x000fc600078f28ff */
[----:B------:R-:W1:Y:S01]  /*0350*/  LDC.64 R2, c[0x0][0x398] ;  /* 0x0000e600ff027b82 */ /* 0x000e620000000a00 */
[----:B------:R-:W-:-:S05]  /*0360*/  LOP3.LUT R20, R20, 0xffffffe0, RZ, 0xc0, !PT ;  /* 0xffffffe014147812 */ /* 0x000fca00078ec0ff */
[----:B------:R-:W-:-:S05]  /*0370*/  IMAD.IADD R20, R27, 0x1, -R20 ;  /* 0x000000011b147824 */ /* 0x000fca00078e0a14 */
[----:B------:R-:W-:Y:S01]  /*0380*/  LEA R23, R5, R20, 0x5 ;  /* 0x0000001405177211 */ /* 0x000fe200078e28ff */
[----:B------:R-:W-:Y:S02]  /*0390*/  VIADD R22, R27, 0x1 ;  /* 0x000000011b167836 */ /* 0x000fe40000000000 */
[----:B0-----:R-:W-:-:S05]  /*03a0*/  IMAD.WIDE R16, R21, 0x4, R16 ;  /* 0x0000000415107825 */ /* 0x001fca00078e0210 */
[----:B------:R-:W2:Y:S01]  /*03b0*/  LDG.E R26, desc[UR6][R16.64] ;  /* 0x00000006101a7981 */ /* 0x000ea2000c1e1900 */
[----:B-1----:R-:W-:Y:S01]  /*03c0*/  IMAD.WIDE R20, R23, 0x4, R2 ;  /* 0x0000000417147825 */ /* 0x002fe200078e0202 */
[----:B------:R-:W-:Y:S02]  /*03d0*/  SHF.R.S32.HI R23, RZ, 0x1f, R22 ;  /* 0x0000001fff177819 */ /* 0x000fe40000011416 */
[----:B------:R-:W3:Y:S04]  /*03e0*/  LDG.E R25, desc[UR6][R16.64+0x4] ;  /* 0x0000040610197981 */ /* 0x000ee8000c1e1900 */
[----:B------:R0:W4:Y:S01]  /*03f0*/  LDG.E R21, desc[UR6][R20.64] ;  /* 0x0000000614157981 */ /* 0x000122000c1e1900 */
[----:B------:R-:W-:Y:S01]  /*0400*/  LEA.HI R23, R23, R22, RZ, 0x5 ;  /* 0x0000001617177211 */ /* 0x000fe200078f28ff */
[----:B------:R-:W-:-:S02]  /*0410*/  VIADD R28, R27, 0x3 ;  /* 0x000000031b1c7836 */ /* 0x000fc40000000000 */
[----:B------:R-:W-:Y:S01]  /*0420*/  VIADD R29, R27, 0x2 ;  /* 0x000000021b1d7836 */ /* 0x000fe20000000000 */
[----:B------:R-:W-:Y:S01]  /*0430*/  LOP3.LUT R23, R23, 0xffffffe0, RZ, 0xc0, !PT ;  /* 0xffffffe017177812 */ /* 0x000fe200078ec0ff */
[----:B------:R-:W3:Y:S04]  /*0440*/  LDG.E R36, desc[UR6][R16.64+0x10] ;  /* 0x0000100610247981 */ /* 0x000ee8000c1e1900 */
[----:B------:R-:W-:Y:S01]  /*0450*/  IMAD.IADD R22, R22, 0x1, -R23 ;  /* 0x0000000116167824 */ /* 0x000fe200078e0a17 */
[----:B------:R-:W-:Y:S01]  /*0460*/  IADD3 R34, PT, PT, R27, 0x7, RZ ;  /* 0x000000071b227810 */ /* 0x000fe20007ffe0ff */
[----:B------:R-:W3:Y:S03]  /*0470*/  LDG.E R37, desc[UR6][R16.64+0x14] ;  /* 0x0000140610257981 */ /* 0x000ee6000c1e1900 */
[----:B------:R-:W-:-:S05]  /*0480*/  LEA R23, R5, R22, 0x5 ;  /* 0x0000001605177211 */ /* 0x000fca00078e28ff */
[----:B------:R-:W-:-:S06]  /*0490*/  IMAD.WIDE R22, R23, 0x4, R2 ;  /* 0x0000000417167825 */ /* 0x000fcc00078e0202 */
[----:B------:R1:W3:Y:S01]  /*04a0*/  LDG.E R22, desc[UR6][R22.64] ;  /* 0x0000000616167981 */ /* 0x0002e2000c1e1900 */
[----:B------:R-:W-:Y:S02]  /*04b0*/  SHF.R.S32.HI R35, RZ, 0x1f, R28 ;  /* 0x0000001fff237819 */ /* 0x000fe4000001141c */
[----:B0-----:R-:W-:Y:S02]  /*04c0*/  SHF.R.S32.HI R20, RZ, 0x1f, R29 ;  /* 0x0000001fff147819 */ /* 0x001fe4000001141d */
[----:B------:R-:W-:Y:S01]  /*04d0*/  LEA.HI R35, R35, R28, RZ, 0x5 ;  /* 0x0000001c23237211 */ /* 0x000fe200078f28ff */
[----:B-1----:R-:W-:-:S03]  /*04e0*/  VIADD R23, R27, 0x5 ;  /* 0x000000051b177836 */ /* 0x002fc60000000000 */
[----:B------:R-:W-:Y:S02]  /*04f0*/  LOP3.LUT R35, R35, 0xffffffe0, RZ, 0xc0, !PT ;  /* 0xffffffe023237812 */ /* 0x000fe400078ec0ff */
[----:B------:R-:W-:Y:S01]  /*0500*/  SHF.R.S32.HI R30, RZ, 0x1f, R23 ;  /* 0x0000001fff1e7819 */ /* 0x000fe20000011417 */
[----:B--2---:R-:W-:Y:S01]  /*0510*/  FADD R31, R26, R26 ;  /* 0x0000001a1a1f7221 */ /* 0x004fe20000000000 */
[----:B------:R-:W-:-:S03]  /*0520*/  LEA.HI R26, R20, R29, RZ, 0x5 ;  /* 0x0000001d141a7211 */ /* 0x000fc600078f28ff */
[----:B----45:R-:W-:Y:S01]  /*0530*/  FFMA R21, R31, R21, R24 ;  /* 0x000000151f157223 */ /* 0x030fe20000000018 */
[----:B------:R-:W-:Y:S02]  /*0540*/  LOP3.LUT R24, R26, 0xffffffe0, RZ, 0xc0, !PT ;  /* 0xffffffe01a187812 */ /* 0x000fe400078ec0ff */
[----:B------:R-:W-:Y:S02]  /*0550*/  IADD3 R26, PT, PT, R28, -R35, RZ ;  /* 0x800000231c1a7210 */ /* 0x000fe40007ffe0ff */
[----:B------:R-:W-:Y:S01]  /*0560*/  LEA.HI R28, R30, R23, RZ, 0x5 ;  /* 0x000000171e1c7211 */ /* 0x000fe200078f28ff */
[C---:B------:R-:W-:Y:S01]  /*0570*/  VIADD R30, R27.reuse, 0x6 ;  /* 0x000000061b1e7836 */ /* 0x040fe20000000000 */
[----:B------:R-:W-:Y:S01]  /*0580*/  IADD3 R20, PT, PT, R27, 0x4, RZ ;  /* 0x000000041b147810 */ /* 0x000fe20007ffe0ff */
[----:B------:R-:W-:Y:S01]  /*0590*/  IMAD.IADD R24, R29, 0x1, -R24 ;  /* 0x000000011d187824 */ /* 0x000fe200078e0a18 */
[----:B------:R-:W-:Y:S01]  /*05a0*/  LOP3.LUT R28, R28, 0xffffffe0, RZ, 0xc0, !PT ;  /* 0xffffffe01c1c7812 */ /* 0x000fe200078ec0ff */
[----:B---3--:R-:W-:Y:S01]  /*05b0*/  FADD R32, R25, R25 ;  /* 0x0000001919207221 */ /* 0x008fe20000000000 */
[----:B------:R-:W-:Y:S01]  /*05c0*/  SHF.R.S32.HI R29, RZ, 0x1f, R30 ;  /* 0x0000001fff1d7819 */ /* 0x000fe2000001141e */
[----:B------:R-:W2:Y:S01]  /*05d0*/  LDG.E R35, desc[UR6][R16.64+0xc] ;  /* 0x00000c0610237981 */ /* 0x000ea2000c1e1900 */
[----:B------:R-:W-:Y:S01]  /*05e0*/  SHF.R.S32.HI R31, RZ, 0x1f, R20 ;  /* 0x0000001fff1f7819 */ /* 0x000fe20000011414 */
[----:B------:R-:W-:Y:S01]  /*05f0*/  IMAD.IADD R28, R23, 0x1, -R28 ;  /* 0x00000001171c7824 */ /* 0x000fe200078e0a1c */
[----:B------:R-:W-:-:S02]  /*0600*/  LEA.HI R29, R29, R30, RZ, 0x5 ;  /* 0x0000001e1d1d7211 */ /* 0x000fc400078f28ff */
[----:B------:R-:W-:Y:S02]  /*0610*/  LEA.HI R31, R31, R20, RZ, 0x5 ;  /* 0x000000141f1f7211 */ /* 0x000fe400078f28ff */
[----:B------:R-:W-:Y:S02]  /*0620*/  SHF.R.S32.HI R23, RZ, 0x1f, R34 ;  /* 0x0000001fff177819 */ /* 0x000fe40000011422 */
[----:B------:R-:W-:Y:S02]  /*0630*/  LOP3.LUT R29, R29, 0xffffffe0, RZ, 0xc0, !PT ;  /* 0xffffffe01d1d7812 */ /* 0x000fe400078ec0ff */
[----:B------:R-:W-:Y:S02]  /*0640*/  LOP3.LUT R31, R31, 0xffffffe0, RZ, 0xc0, !PT ;  /* 0xffffffe01f1f7812 */ /* 0x000fe400078ec0ff */
[----:B------:R-:W-:Y:S01]  /*0650*/  LEA.HI R23, R23, R34, RZ, 0x5 ;  /* 0x0000002217177211 */ /* 0x000fe200078f28ff */
[----:B------:R-:W-:Y:S02]  /*0660*/  IMAD.IADD R30, R30, 0x1, -R29 ;  /* 0x000000011e1e7824 */ /* 0x000fe400078e0a1d */
[----:B------:R-:W-:Y:S01]  /*0670*/  IMAD.IADD R20, R20, 0x1, -R31 ;  /* 0x0000000114147824 */ /* 0x000fe200078e0a1f */
[----:B------:R-:W-:-:S02]  /*0680*/  LOP3.LUT R29, R23, 0xffffffe0, RZ, 0xc0, !PT ;  /* 0xffffffe0171d7812 */ /* 0x000fc400078ec0ff */
[C---:B------:R-:W-:Y:S01]  /*0690*/  LEA R23, R5.reuse, R24, 0x5 ;  /* 0x0000001805177211 */ /* 0x040fe200078e28ff */
[----:B------:R-:W-:Y:S02]  /*06a0*/  FFMA R32, R32, R22, R21 ;  /* 0x0000001620207223 */ /* 0x000fe40000000015 */
[----:B------:R-:W-:Y:S01]  /*06b0*/  IMAD.IADD R34, R34, 0x1, -R29 ;  /* 0x0000000122227824 */ /* 0x000fe200078e0a1d */
[C---:B------:R-:W-:Y:S01]  /*06c0*/  LEA R29, R5.reuse, R20, 0x5 ;  /* 0x00000014051d7211 */ /* 0x040fe200078e28ff */
[----:B------:R-:W-:Y:S02]  /*06d0*/  IMAD R25, R5, 0x20, R26 ;  /* 0x0000002005197824 */ /* 0x000fe400078e021a */
[--C-:B------:R-:W-:Y:S01]  /*06e0*/  IMAD.WIDE R20, R23, 0x4, R2.reuse ;  /* 0x0000000417147825 */ /* 0x100fe200078e0202 */
[----:B------:R-:W3:Y:S03]  /*06f0*/  LDG.E R26, desc[UR6][R16.64+0x8] ;  /* 0x00000806101a7981 */ /* 0x000ee6000c1e1900 */
[----:B------:R-:W-:-:S02]  /*0700*/  IMAD.WIDE R22, R25, 0x4, R2 ;  /* 0x0000000419167825 */ /* 0x000fc400078e0202 */
[----:B------:R-:W4:Y:S02]  /*0710*/  LDG.E R21, desc[UR6][R20.64] ;  /* 0x0000000614157981 */ /* 0x000f24000c1e1900 */
[----:B------:R-:W-:Y:S02]  /*0720*/  IMAD.WIDE R24, R29, 0x4, R2 ;  /* 0x000000041d187825 */ /* 0x000fe400078e0202 */
[----:B------:R-:W4:Y:S02]  /*0730*/  LDG.E R22, desc[UR6][R22.64] ;  /* 0x0000000616167981 */ /* 0x000f24000c1e1900 */
[C---:B------:R-:W-:Y:S02]  /*0740*/  IMAD R29, R5.reuse, 0x20, R28 ;  /* 0x00000020051d7824 */ /* 0x040fe400078e021c */
[----:B------:R-:W-:Y:S01]  /*0750*/  IMAD R31, R5, 0x20, R30 ;  /* 0x00000020051f7824 */ /* 0x000fe200078e021e */
[----:B------:R3:W4:Y:S01]  /*0760*/  LDG.E R24, desc[UR6][R24.64] ;  /* 0x0000000618187981 */ /* 0x000722000c1e1900 */
[----:B------:R-:W-:Y:S01]  /*0770*/  IMAD.WIDE R28, R29, 0x4, R2 ;  /* 0x000000041d1c7825 */ /* 0x000fe200078e0202 */
[----:B------:R-:W-:-:S02]  /*0780*/  LEA R34, R5, R34, 0x5 ;  /* 0x0000002205227211 */ /* 0x000fc400078e28ff */
[----:B------:R-:W4:Y:S01]  /*0790*/  LDG.E R20, desc[UR6][R16.64+0x18] ;  /* 0x0000180610147981 */ /* 0x000f22000c1e1900 */
[----:B------:R-:W-:-:S03]  /*07a0*/  IMAD.WIDE R30, R31, 0x4, R2 ;  /* 0x000000041f1e7825 */ /* 0x000fc600078e0202 */
[----:B------:R-:W4:Y:S01]  /*07b0*/  LDG.E R28, desc[UR6][R28.64] ;  /* 0x000000061c1c7981 */ /* 0x000f22000c1e1900 */
[----:B------:R-:W-:-:S03]  /*07c0*/  IMAD.WIDE R2, R34, 0x4, R2 ;  /* 0x0000000422027825 */ /* 0x000fc600078e0202 */
[----:B------:R-:W4:Y:S04]  /*07d0*/  LDG.E R30, desc[UR6][R30.64] ;  /* 0x000000061e1e7981 */ /* 0x000f28000c1e1900 */
[----:B------:R-:W4:Y:S04]  /*07e0*/  LDG.E R23, desc[UR6][R16.64+0x1c] ;  /* 0x00001c0610177981 */ /* 0x000f28000c1e1900 */
[----:B------:R-:W4:Y:S01]  /*07f0*/  LDG.E R2, desc[UR6][R2.64] ;  /* 0x0000000602027981 */ /* 0x000f22000c1e1900 */
[----:B------:R-:W-:Y:S02]  /*0800*/  VIADD R33, R33, 0x8 ;  /* 0x0000000821217836 */ /* 0x000fe40000000000 */
[----:B------:R-:W-:-:S03]  /*0810*/  FADD R36, R36, R36 ;  /* 0x0000002424247221 */ /* 0x000fc60000000000 */
[----:B------:R-:W-:Y:S01]  /*0820*/  ISETP.NE.AND P0, PT, R33, R4, PT ;  /* 0x000000042100720c */ /* 0x000fe20003f05270 */
[----:B------:R-:W-:Y:S02]  /*0830*/  VIADD R27, R27, 0x8 ;  /* 0x000000081b1b7836 */ /* 0x000fe40000000000 */
[----:B---3--:R-:W-:Y:S01]  /*0840*/  FADD R25, R26, R26 ;  /* 0x0000001a1a197221 */ /* 0x008fe20000000000 */
[----:B--2---:R-:W-:-:S03]  /*0850*/  FADD R26, R35, R35 ;  /* 0x00000023231a7221 */ /* 0x004fc60000000000 */
[----:B----4-:R-:W-:-:S04]  /*0860*/  FFMA R21, R25, R21, R32 ;  /* 0x0000001519157223 */ /* 0x010fc80000000020 */
[----:B------:R-:W-:Y:S01]  /*0870*/  FFMA R21, R26, R22, R21 ;  /* 0x000000161a157223 */ /* 0x000fe20000000015 */
[----:B------:R-:W-:-:S03]  /*0880*/  FADD R22, R37, R37 ;  /* 0x0000002525167221 */ /* 0x000fc60000000000 */
[----:B------:R-:W-:Y:S01]  /*0890*/  FFMA R21, R36, R24, R21 ;  /* 0x0000001824157223 */ /* 0x000fe20000000015 */
[----:B------:R-:W-:-:S03]  /*08a0*/  FADD R20, R20, R20 ;  /* 0x0000001414147221 */ /* 0x000fc60000000000 */
[----:B------:R-:W-:-:S04]  /*08b0*/  FFMA R21, R22, R28, R21 ;  /* 0x0000001c16157223 */ /* 0x000fc80000000015 */
[----:B------:R-:W-:Y:S01]  /*08c0*/  FFMA R21, R20, R30, R21 ;  /* 0x0000001e14157223 */ /* 0x000fe20000000015 */
[----:B------:R-:W-:-:S04]  /*08d0*/  FADD R24, R23, R23 ;  /* 0x0000001717187221 */ /* 0x000fc80000000000 */
[----:B------:R-:W-:Y:S01]  /*08e0*/  FFMA R24, R24, R2, R21 ;  /* 0x0000000218187223 */ /* 0x000fe20000000015 */
[----:B------:R-:W-:Y:S06]  /*08f0*/  @P0 BRA `(.L_x_5) ;  /* 0xfffffff800840947 */ /* 0x000fec000383ffff */
.L_x_4:
[----:B------:R-:W-:Y:S05]  /*0900*/  BSYNC.RECONVERGENT B2 ;  /* 0x0000000000027941 */ /* 0x000fea0003800200 */
.L_x_3:
[----:B------:R-:W-:Y:S05]  /*0910*/  @!P1 BRA `(.L_x_2) ;  /* 0x0000000400a09947 */ /* 0x000fea0003800000 */
[----:B------:R-:W-:Y:S01]  /*0920*/  LOP3.LUT R3, R10, 0x7, RZ, 0xc0, !PT ;  /* 0x000000070a037812 */ /* 0x000fe200078ec0ff */
[----:B------:R-:W-:Y:S03]  /*0930*/  BSSY.RECONVERGENT B2, `(.L_x_6) ;  /* 0x0000035000027945 */ /* 0x000fe60003800200 */
[C---:B------:R-:W-:Y:S02]  /*0940*/  IADD3 R2, PT, PT, R3.reuse, -0x1, RZ ;  /* 0xffffffff03027810 */ /* 0x040fe40007ffe0ff */
[----:B------:R-:W-:Y:S02]  /*0950*/  LOP3.LUT P1, RZ, R3, 0x3, RZ, 0xc0, !PT ;  /* 0x0000000303ff7812 */ /* 0x000fe4000782c0ff */
[----:B------:R-:W-:-:S13]  /*0960*/  ISETP.GE.U32.AND P0, PT, R2, 0x3, PT ;  /* 0x000000030200780c */ /* 0x000fda0003f06070 */
[----:B------:R-:W-:Y:S05]  /*0970*/  @!P0 BRA `(.L_x_7) ;  /* 0x0000000000c08947 */ /* 0x000fea0003800000 */
[----:B------:R-:W0:Y:S01]  /*0980*/  LDC.64 R20, c[0x0][0x380] ;  /* 0x0000e000ff147b82 */ /* 0x000e220000000a00 */
[--C-:B------:R-:W-:Y:S01]  /*0990*/  SHF.R.S32.HI R4, RZ, 0x1f, R27.reuse ;  /* 0x0000001fff047819 */ /* 0x100fe2000001141b */
[C---:B------:R-:W-:Y:S01]  /*09a0*/  VIADD R23, R27.reuse, 0x1 ;  /* 0x000000011b177836 */ /* 0x040fe20000000000 */
[C---:B------:R-:W-:Y:S01]  /*09b0*/  IADD3 R16, PT, PT, R27.reuse, 0x2, RZ ;  /* 0x000000021b107810 */ /* 0x040fe20007ffe0ff */
[----:B------:R-:W-:Y:S01]  /*09c0*/  IMAD R17, R14, 0x4000, R27 ;  /* 0x000040000e117824 */ /* 0x000fe200078e021b */
[----:B------:R-:W-:Y:S01]  /*09d0*/  LEA.HI R22, R4, R27, RZ, 0x5 ;  /* 0x0000001b04167211 */ /* 0x000fe200078f28ff */
[----:B------:R-:W-:Y:S01]  /*09e0*/  VIADD R4, R27, 0x3 ;  /* 0x000000031b047836 */ /* 0x000fe20000000000 */
[----:B------:R-:W-:Y:S01]  /*09f0*/  SHF.R.S32.HI R26, RZ, 0x1f, R23 ;  /* 0x0000001fff1a7819 */ /* 0x000fe20000011417 */
[----:B------:R-:W1:Y:S01]  /*0a00*/  LDC.64 R2, c[0x0][0x398] ;  /* 0x0000e600ff027b82 */ /* 0x000e620000000a00 */
[----:B------:R-:W-:Y:S02]  /*0a10*/  LOP3.LUT R22, R22, 0xffffffe0, RZ, 0xc0, !PT ;  /* 0xffffffe016167812 */ /* 0x000fe400078ec0ff */
[----:B------:R-:W-:-:S02]  /*0a20*/  LEA.HI R26, R26, R23, RZ, 0x5 ;  /* 0x000000171a1a7211 */ /* 0x000fc400078f28ff */
[----:B------:R-:W-:Y:S01]  /*0a30*/  SHF.R.S32.HI R25, RZ, 0x1f, R16 ;  /* 0x0000001fff197819 */ /* 0x000fe20000011410 */
[----:B------:R-:W-:Y:S01]  /*0a40*/  IMAD.IADD R22, R27, 0x1, -R22 ;  /* 0x000000011b167824 */ /* 0x000fe200078e0a16 */
[----:B------:R-:W-:Y:S02]  /*0a50*/  SHF.R.S32.HI R29, RZ, 0x1f, R4 ;  /* 0x0000001fff1d7819 */ /* 0x000fe40000011404 */
[----:B------:R-:W-:Y:S02]  /*0a60*/  LOP3.LUT R26, R26, 0xffffffe0, RZ, 0xc0, !PT ;  /* 0xffffffe01a1a7812 */ /* 0x000fe400078ec0ff */
[----:B------:R-:W-:Y:S02]  /*0a70*/  LEA.HI R25, R25, R16, RZ, 0x5 ;  /* 0x0000001019197211 */ /* 0x000fe400078f28ff */
[----:B------:R-:W-:Y:S01]  /*0a80*/  LEA.HI R28, R29, R4, RZ, 0x5 ;  /* 0x000000041d1c7211 */ /* 0x000fe200078f28ff */
[----:B------:R-:W-:Y:S01]  /*0a90*/  IMAD.IADD R26, R23, 0x1, -R26 ;  /* 0x00000001171a7824 */ /* 0x000fe200078e0a1a */
[----:B------:R-:W-:Y:S01]  /*0aa0*/  LEA R29, R5, R22, 0x5 ;  /* 0x00000016051d7211 */ /* 0x000fe200078e28ff */
[----:B0-----:R-:W-:Y:S01]  /*0ab0*/  IMAD.WIDE R20, R17, 0x4, R20 ;  /* 0x0000000411147825 */ /* 0x001fe200078e0214 */
[----:B------:R-:W-:-:S02]  /*0ac0*/  LOP3.LUT R25, R25, 0xffffffe0, RZ, 0xc0, !PT ;  /* 0xffffffe019197812 */ /* 0x000fc400078ec0ff */
[----:B------:R-:W-:Y:S01]  /*0ad0*/  LOP3.LUT R17, R28, 0xffffffe0, RZ, 0xc0, !PT ;  /* 0xffffffe01c117812 */ /* 0x000fe200078ec0ff */
[----:B------:R-:W-:Y:S01]  /*0ae0*/  IMAD R23, R5, 0x20, R26 ;  /* 0x0000002005177824 */ /* 0x000fe200078e021a */
[----:B------:R-:W-:Y:S01]  /*0af0*/  IADD3 R16, PT, PT, R16, -R25, RZ ;  /* 0x8000001910107210 */ /* 0x000fe20007ffe0ff */
[----:B------:R-:W2:Y:S01]  /*0b00*/  LDG.E R30, desc[UR6][R20.64+0xc] ;  /* 0x00000c06141e7981 */ /* 0x000ea2000c1e1900 */
[----:B-1----:R-:W-:-:S03]  /*0b10*/  IMAD.WIDE R28, R29, 0x4, R2 ;  /* 0x000000041d1c7825 */ /* 0x002fc600078e0202 */
[----:B------:R-:W3:Y:S01]  /*0b20*/  LDG.E R25, desc[UR6][R20.64] ;  /* 0x0000000614197981 */ /* 0x000ee2000c1e1900 */
[----:B------:R-:W-:Y:S02]  /*0b30*/  IMAD.IADD R26, R4, 0x1, -R17 ;  /* 0x00000001041a7824 */ /* 0x000fe400078e0a11 */
[----:B------:R-:W-:Y:S01]  /*0b40*/  IMAD.WIDE R22, R23, 0x4, R2 ;  /* 0x0000000417167825 */ /* 0x000fe200078e0202 */
[----:B------:R-:W4:Y:S03]  /*0b50*/  LDG.E R29, desc[UR6][R28.64] ;  /* 0x000000061c1d7981 */ /* 0x000f26000c1e1900 */
[C---:B------:R-:W-:Y:S01]  /*0b60*/  IMAD R17, R5.reuse, 0x20, R16 ;  /* 0x0000002005117824 */ /* 0x040fe200078e0210 */
[----:B------:R-:W2:Y:S01]  /*0b70*/  LDG.E R4, desc[UR6][R20.64+0x4] ;  /* 0x0000040614047981 */ /* 0x000ea2000c1e1900 */
[----:B------:R-:W-:Y:S02]  /*0b80*/  LEA R31, R5, R26, 0x5 ;  /* 0x0000001a051f7211 */ /* 0x000fe400078e28ff */
[--C-:B------:R-:W-:Y:S01]  /*0b90*/  IMAD.WIDE R16, R17, 0x4, R2.reuse ;  /* 0x0000000411107825 */ /* 0x100fe200078e0202 */
[----:B------:R-:W2:Y:S04]  /*0ba0*/  LDG.E R22, desc[UR6][R22.64] ;  /* 0x0000000616167981 */ /* 0x000ea8000c1e1900 */
[----:B------:R-:W2:Y:S01]  /*0bb0*/  LDG.E R26, desc[UR6][R20.64+0x8] ;  /* 0x00000806141a7981 */ /* 0x000ea2000c1e1900 */
[----:B------:R-:W-:-:S03]  /*0bc0*/  IMAD.WIDE R2, R31, 0x4, R2 ;  /* 0x000000041f027825 */ /* 0x000fc600078e0202 */
[----:B------:R-:W2:Y:S04]  /*0bd0*/  LDG.E R16, desc[UR6][R16.64] ;  /* 0x0000000610107981 */ /* 0x000ea8000c1e1900 */
[----:B------:R-:W2:Y:S01]  /*0be0*/  LDG.E R2, desc[UR6][R2.64] ;  /* 0x0000000602027981 */ /* 0x000ea2000c1e1900 */
[----:B------:R-:W-:Y:S02]  /*0bf0*/  VIADD R27, R27, 0x4 ;  /* 0x000000041b1b7836 */ /* 0x000fe40000000000 */
[----:B---3--:R-:W-:-:S04]  /*0c00*/  FADD R25, R25, R25 ;  /* 0x0000001919197221 */ /* 0x008fc80000000000 */
[----:B----45:R-:W-:Y:S01]  /*0c10*/  FFMA R25, R25, R29, R24 ;  /* 0x0000001d19197223 */ /* 0x030fe20000000018 */
[----:B--2---:R-:W-:-:S04]  /*0c20*/  FADD R4, R4, R4 ;  /* 0x0000000404047221 */ /* 0x004fc80000000000 */
[----:B------:R-:W-:Y:S01]  /*0c30*/  FFMA R4, R4, R22, R25 ;  /* 0x0000001604047223 */ /* 0x000fe20000000019 */
[----:B------:R-:W-:Y:S01]  /*0c40*/  FADD R23, R26, R26 ;  /* 0x0000001a1a177221 */ /* 0x000fe20000000000 */
[----:B------:R-:W-:-:S03]  /*0c50*/  FADD R25, R30, R30 ;  /* 0x0000001e1e197221 */ /* 0x000fc60000000000 */
[----:B------:R-:W-:-:S04]  /*0c60*/  FFMA R4, R23, R16, R4 ;  /* 0x0000001017047223 */ /* 0x000fc80000000004 */
[----:B------:R-:W-:-:S07]  /*0c70*/  FFMA R24, R25, R2, R4 ;  /* 0x0000000219187223 */ /* 0x000fce0000000004 */
.L_x_7:
[----:B------:R-:W-:Y:S05]  /*0c80*/  BSYNC.RECONVERGENT B2 ;  /* 0x0000000000027941 */ /* 0x000fea0003800200 */
.L_x_6:
[----:B------:R-:W-:Y:S05]  /*0c90*/  @!P1 BRA `(.L_x_2) ;  /* 0x0000000000c09947 */ /* 0x000fea0003800000 */
[C---:B------:R-:W-:Y:S01]  /*0ca0*/  LOP3.LUT R2, R11.reuse, 0x3, RZ, 0xc0, !PT ;  /* 0x000000030b027812 */ /* 0x040fe200078ec0ff */
[----:B------:R-:W-:Y:S01]  /*0cb0*/  BSSY.RECONVERGENT B2, `(.L_x_8) ;  /* 0x000001f000027945 */ /* 0x000fe20003800200 */
[----:B------:R-:W-:Y:S02]  /*0cc0*/  LOP3.LUT R3, R11, 0x1, RZ, 0xc0, !PT ;  /* 0x000000010b037812 */ /* 0x000fe400078ec0ff */
[----:B------:R-:W-:Y:S02]  /*0cd0*/  ISETP.NE.AND P0, PT, R2, 0x1, PT ;  /* 0x000000010200780c */ /* 0x000fe40003f05270 */
[----:B------:R-:W-:-:S11]  /*0ce0*/  ISETP.NE.U32.AND P1, PT, R3, 0x1, PT ;  /* 0x000000010300780c */ /* 0x000fd60003f25070 */
[----:B------:R-:W-:Y:S05]  /*0cf0*/  @!P0 BRA `(.L_x_9) ;  /* 0x0000000000688947 */ /* 0x000fea0003800000 */
[----:B------:R-:W0:Y:S01]  /*0d00*/  LDC.64 R20, c[0x0][0x380] ;  /* 0x0000e000ff147b82 */ /* 0x000e220000000a00 */
[----:B------:R-:W-:Y:S01]  /*0d10*/  VIADD R16, R27, 0x1 ;  /* 0x000000011b107836 */ /* 0x000fe20000000000 */
[----:B------:R-:W-:-:S04]  /*0d20*/  SHF.R.S32.HI R4, RZ, 0x1f, R27 ;  /* 0x0000001fff047819 */ /* 0x000fc8000001141b */
[----:B------:R-:W-:Y:S02]  /*0d30*/  SHF.R.S32.HI R17, RZ, 0x1f, R16 ;  /* 0x0000001fff117819 */ /* 0x000fe40000011410 */
[----:B------:R-:W1:Y:S01]  /*0d40*/  LDC.64 R2, c[0x0][0x398] ;  /* 0x0000e600ff027b82 */ /* 0x000e620000000a00 */
[-C--:B------:R-:W-:Y:S02]  /*0d50*/  LEA.HI R4, R4, R27.reuse, RZ, 0x5 ;  /* 0x0000001b04047211 */ /* 0x080fe400078f28ff */
[----:B------:R-:W-:Y:S02]  /*0d60*/  LEA.HI R22, R17, R16, RZ, 0x5 ;  /* 0x0000001011167211 */ /* 0x000fe400078f28ff */
[----:B------:R-:W-:Y:S02]  /*0d70*/  LOP3.LUT R4, R4, 0xffffffe0, RZ, 0xc0, !PT ;  /* 0xffffffe004047812 */ /* 0x000fe400078ec0ff */
[----:B------:R-:W-:Y:S02]  /*0d80*/  LOP3.LUT R23, R22, 0xffffffe0, RZ, 0xc0, !PT ;  /* 0xffffffe016177812 */ /* 0x000fe400078ec0ff */
[----:B------:R-:W-:Y:S01]  /*0d90*/  LEA R17, R14, R27, 0xe ;  /* 0x0000001b0e117211 */ /* 0x000fe200078e70ff */
[----:B------:R-:W-:-:S02]  /*0da0*/  IMAD.IADD R4, R27, 0x1, -R4 ;  /* 0x000000011b047824 */ /* 0x000fc400078e0a04 */
[----:B------:R-:W-:-:S03]  /*0db0*/  IMAD.IADD R16, R16, 0x1, -R23 ;  /* 0x0000000110107824 */ /* 0x000fc600078e0a17 */
[----:B------:R-:W-:Y:S01]  /*0dc0*/  LEA R23, R5, R4, 0x5 ;  /* 0x0000000405177211 */ /* 0x000fe200078e28ff */
[----:B0-----:R-:W-:-:S04]  /*0dd0*/  IMAD.WIDE R20, R17, 0x4, R20 ;  /* 0x0000000411147825 */ /* 0x001fc800078e0214 */
[----:B------:R-:W-:Y:S01]  /*0de0*/  IMAD R25, R5, 0x20, R16 ;  /* 0x0000002005197824 */ /* 0x000fe200078e0210 */
[----:B------:R-:W2:Y:S01]  /*0df0*/  LDG.E R4, desc[UR6][R20.64] ;  /* 0x0000000614047981 */ /* 0x000ea2000c1e1900 */
[----:B-1----:R-:W-:-:S03]  /*0e00*/  IMAD.WIDE R16, R23, 0x4, R2 ;  /* 0x0000000417107825 */ /* 0x002fc600078e0202 */
[----:B------:R-:W3:Y:S01]  /*0e10*/  LDG.E R22, desc[UR6][R20.64+0x4] ;  /* 0x0000040614167981 */ /* 0x000ee2000c1e1900 */
[----:B------:R-:W-:-:S03]  /*0e20*/  IMAD.WIDE R2, R25, 0x4, R2 ;  /* 0x0000000419027825 */ /* 0x000fc600078e0202 */
[----:B------:R-:W4:Y:S04]  /*0e30*/  LDG.E R16, desc[UR6][R16.64] ;  /* 0x0000000610107981 */ /* 0x000f28000c1e1900 */
[----:B------:R-:W4:Y:S01]  /*0e40*/  LDG.E R2, desc[UR6][R2.64] ;  /* 0x0000000602027981 */ /* 0x000f22000c1e1900 */
[----:B------:R-:W-:Y:S02]  /*0e50*/  VIADD R27, R27, 0x2 ;  /* 0x000000021b1b7836 */ /* 0x000fe40000000000 */
[----:B--2---:R-:W-:Y:S01]  /*0e60*/  FADD R23, R4, R4 ;  /* 0x0000000404177221 */ /* 0x004fe20000000000 */
[----:B---3--:R-:W-:-:S03]  /*0e70*/  FADD R22, R22, R22 ;  /* 0x0000001616167221 */ /* 0x008fc60000000000 */
[----:B----45:R-:W-:-:S04]  /*0e80*/  FFMA R23, R23, R16, R24 ;  /* 0x0000001017177223 */ /* 0x030fc80000000018 */
[----:B------:R-:W-:-:S07]  /*0e90*/  FFMA R24, R22, R2, R23 ;  /* 0x0000000216187223 */ /* 0x000fce0000000017 */
.L_x_9:
[----:B------:R-:W-:Y:S05]  /*0ea0*/  BSYNC.RECONVERGENT B2 ;  /* 0x0000000000027941 */ /* 0x000fea0003800200 */
.L_x_8:
[----:B------:R-:W-:Y:S05]  /*0eb0*/  @P1 BRA `(.L_x_2) ;  /* 0x0000000000381947 */ /* 0x000fea0003800000 */
[----:B------:R-:W0:Y:S01]  /*0ec0*/  LDC.64 R16, c[0x0][0x380] ;  /* 0x0000e000ff107b82 */ /* 0x000e220000000a00 */
[--C-:B------:R-:W-:Y:S01]  /*0ed0*/  SHF.R.S32.HI R4, RZ, 0x1f, R27.reuse ;  /* 0x0000001fff047819 */ /* 0x100fe2000001141b */
[----:B------:R-:W-:-:S03]  /*0ee0*/  IMAD R21, R14, 0x4000, R27 ;  /* 0x000040000e157824 */ /* 0x000fc600078e021b */
[----:B------:R-:W-:-:S03]  /*0ef0*/  LEA.HI R4, R4, R27, RZ, 0x5 ;  /* 0x0000001b04047211 */ /* 0x000fc600078f28ff */
[----:B------:R-:W1:Y:S01]  /*0f00*/  LDC.64 R2, c[0x0][0x398] ;  /* 0x0000e600ff027b82 */ /* 0x000e620000000a00 */
[----:B------:R-:W-:-:S04]  /*0f10*/  LOP3.LUT R4, R4, 0xffffffe0, RZ, 0xc0, !PT ;  /* 0xffffffe004047812 */ /* 0x000fc800078ec0ff */
[----:B------:R-:W-:-:S05]  /*0f20*/  IADD3 R4, PT, PT, -R4, R27, RZ ;  /* 0x0000001b04047210 */ /* 0x000fca0007ffe1ff */
[----:B------:R-:W-:Y:S02]  /*0f30*/  IMAD R23, R5, 0x20, R4 ;  /* 0x0000002005177824 */ /* 0x000fe400078e0204 */
[----:B0-----:R-:W-:-:S06]  /*0f40*/  IMAD.WIDE R16, R21, 0x4, R16 ;  /* 0x0000000415107825 */ /* 0x001fcc00078e0210 */
[----:B------:R-:W2:Y:S01]  /*0f50*/  LDG.E R16, desc[UR6][R16.64] ;  /* 0x0000000610107981 */ /* 0x000ea2000c1e1900 */
[----:B-1----:R-:W-:-:S06]  /*0f60*/  IMAD.WIDE R2, R23, 0x4, R2 ;  /* 0x0000000417027825 */ /* 0x002fcc00078e0202 */
[----:B------:R-:W3:Y:S01]  /*0f70*/  LDG.E R2, desc[UR6][R2.64] ;  /* 0x0000000602027981 */ /* 0x000ee2000c1e1900 */
[----:B--2---:R-:W-:-:S04]  /*0f80*/  FADD R21, R16, R16 ;  /* 0x0000001010157221 */ /* 0x004fc80000000000 */
[----:B---3-5:R-:W-:-:S07]  /*0f90*/  FFMA R24, R21, R2, R24 ;  /* 0x0000000215187223 */ /* 0x028fce0000000018 */
.L_x_2:
[----:B------:R-:W-:Y:S05]  /*0fa0*/  BSYNC.RECONVERGENT B1 ;  /* 0x0000000000017941 */ /* 0x000fea0003800200 */
.L_x_1:
[----:B------:R-:W0:Y:S08]  /*0fb0*/  LDC.64 R26, c[0x0][0x3a0] ;  /* 0x0000e800ff1a7b82 */ /* 0x000e300000000a00 */
[----:B------:R-:W1:Y:S01]  /*0fc0*/  LDC.64 R20, c[0x0][0x390] ;  /* 0x0000e400ff147b82 */ /* 0x000e620000000a00 */
[----:B0-----:R-:W-:-:S05]  /*0fd0*/  IMAD.WIDE R26, R0, 0x4, R26 ;  /* 0x00000004001a7825 */ /* 0x001fca00078e021a */
[----:B------:R0:W2:Y:S01]  /*0fe0*/  LDG.E R4, desc[UR6][R26.64] ;  /* 0x000000061a047981 */ /* 0x0000a2000c1e1900 */
[----:B------:R-:W-:Y:S01]  /*0ff0*/  IADD3 R3, PT, PT, R8, R14, RZ ;  /* 0x0000000e08037210 */ /* 0x000fe20007ffe0ff */
[----:B------:R-:W-:-:S04]  /*1000*/  IMAD.IADD R23, R9, 0x1, R14 ;  /* 0x0000000109177824 */ /* 0x000fc800078e020e */
[----:B-1----:R-:W-:-:S04]  /*1010*/  IMAD.WIDE R2, R3, 0x4, R20 ;  /* 0x0000000403027825 */ /* 0x002fc800078e0214 */
[--C-:B------:R-:W-:Y:S02]  /*1020*/  IMAD.WIDE R22, R23, 0x4, R20.reuse ;  /* 0x0000000417167825 */ /* 0x100fe400078e0214 */
[----:B------:R-:W3:Y:S02]  /*1030*/  LDG.E R2, desc[UR6][R2.64] ;  /* 0x0000000602027981 */ /* 0x000ee4000c1e1900 */
[----:B------:R-:W-:Y:S02]  /*1040*/  IMAD.WIDE R20, R0, 0x4, R20 ;  /* 0x0000000400147825 */ /* 0x000fe400078e0214 */
[----:B------:R1:W3:Y:S04]  /*1050*/  LDG.E R23, desc[UR6][R22.64] ;  /* 0x0000000616177981 */ /* 0x0002e8000c1e1900 */
[----:B------:R-:W4:Y:S01]  /*1060*/  LDG.E R16, desc[UR6][R20.64] ;  /* 0x0000000614107981 */ /* 0x000f22000c1e1900 */
[----:B0-----:R-:W-:Y:S01]  /*1070*/  IMAD.MOV.U32 R26, RZ, RZ, 0x3e055027 ;  /* 0x3e055027ff1a7424 */ /* 0x001fe200078e00ff */
[----:B------:R-:W-:Y:S01]  /*1080*/  BSSY.RECONVERGENT B1, `(.L_x_10) ;  /* 0x000002b000017945 */ /* 0x000fe20003800200 */
[----:B--2---:R-:W-:-:S13]  /*1090*/  FSETP.GEU.AND P0, PT, R4, 1.175494350822287508e-38, PT ;  /* 0x008000000400780b */ /* 0x004fda0003f0e000 */
[----:B------:R-:W-:-:S04]  /*10a0*/  @!P0 FMUL R4, R4, 8388608 ;  /* 0x4b00000004048820 */ /* 0x000fc80000400000 */
[----:B------:R-:W-:-:S05]  /*10b0*/  VIADD R0, R4, 0xc0d55555 ;  /* 0xc0d5555504007836 */ /* 0x000fca0000000000 */
[----:B------:R-:W-:-:S04]  /*10c0*/  LOP3.LUT R17, R0, 0xff800000, RZ, 0xc0, !PT ;  /* 0xff80000000117812 */ /* 0x000fc800078ec0ff */
[----:B------:R-:W-:-:S05]  /*10d0*/  IADD3 R0, PT, PT, R4, -R17, RZ ;  /* 0x8000001104007210 */ /* 0x000fca0007ffe0ff */
[----:B------:R-:W-:-:S04]  /*10e0*/  FADD R25, R0, -1 ;  /* 0xbf80000000197421 */ /* 0x000fc80000000000 */
[C---:B------:R-:W-:Y:S02]  /*10f0*/  FFMA R0, R25.reuse, -R26, 0.14084610342979431152 ;  /* 0x3e1039f619007423 */ /* 0x040fe4000000081a */
[----:B------:R-:W0:Y:S02]  /*1100*/  LDC R26, c[0x0][0x3ac] ;  /* 0x0000eb00ff1a7b82 */ /* 0x000e240000000800 */
[----:B------:R-:W-:-:S04]  /*1110*/  FFMA R0, R25, R0, -0.12148627638816833496 ;  /* 0xbdf8cdcc19007423 */ /* 0x000fc80000000000 */
[----:B------:R-:W-:-:S04]  /*1120*/  FFMA R0, R25, R0, 0.13980610668659210205 ;  /* 0x3e0f295519007423 */ /* 0x000fc80000000000 */
[----:B------:R-:W-:-:S04]  /*1130*/  FFMA R0, R25, R0, -0.16684235632419586182 ;  /* 0xbe2ad8b919007423 */ /* 0x000fc80000000000 */
[----:B------:R-:W-:-:S04]  /*1140*/  FFMA R0, R25, R0, 0.20012299716472625732 ;  /* 0x3e4ced0b19007423 */ /* 0x000fc80000000000 */
[----:B------:R-:W-:-:S04]  /*1150*/  FFMA R0, R25, R0, -0.24999669194221496582 ;  /* 0xbe7fff2219007423 */ /* 0x000fc80000000000 */
[----:B------:R-:W-:-:S04]  /*1160*/  FFMA R0, R25, R0, 0.33333182334899902344 ;  /* 0x3eaaaa7819007423 */ /* 0x000fc80000000000 */
[C---:B-1----:R-:W-:Y:S01]  /*1170*/  FFMA R22, R25.reuse, R0, -0.5 ;  /* 0xbf00000019167423 */ /* 0x042fe20000000000 */
[----:B------:R-:W-:Y:S02]  /*1180*/  FSEL R0, RZ, -23, P0 ;  /* 0xc1b80000ff007808 */ /* 0x000fe40000000000 */
[C---:B------:R-:W-:Y:S01]  /*1190*/  ISETP.GT.U32.AND P0, PT, R4.reuse, 0x7f7fffff, PT ;  /* 0x7f7fffff0400780c */ /* 0x040fe20003f04070 */
[C---:B------:R-:W-:Y:S01]  /*11a0*/  FMUL R22, R25.reuse, R22 ;  /* 0x0000001619167220 */ /* 0x040fe20000400000 */
[----:B------:R-:W-:Y:S01]  /*11b0*/  I2FP.F32.S32 R17, R17 ;  /* 0x0000001100117245 */ /* 0x000fe20000201400 */
[----:B0-----:R-:W0:Y:S02]  /*11c0*/  MUFU.RCP R27, R26 ;  /* 0x0000001a001b7308 */ /* 0x001e240000001000 */
[----:B------:R-:W-:Y:S02]  /*11d0*/  FFMA R25, R25, R22, R25 ;  /* 0x0000001619197223 */ /* 0x000fe40000000019 */
[----:B------:R-:W-:Y:S01]  /*11e0*/  FFMA R0, R17, 1.1920928955078125e-07, R0 ;  /* 0x3400000011007823 */ /* 0x000fe20000000000 */
[----:B------:R-:W-:Y:S01]  /*11f0*/  IMAD.MOV.U32 R17, RZ, RZ, 0x7f800000 ;  /* 0x7f800000ff117424 */ /* 0x000fe200078e00ff */
[----:B------:R-:W-:-:S02]  /*1200*/  FSETP.NEU.AND P1, PT, R4, RZ, PT ;  /* 0x000000ff0400720b */ /* 0x000fc40003f2d000 */
[----:B------:R-:W-:Y:S02]  /*1210*/  FFMA R3, R0, 0.69314718246459960938, R25 ;  /* 0x3f31721800037823 */ /* 0x000fe40000000019 */
[----:B------:R-:W-:Y:S01]  /*1220*/  @P0 FFMA R3, R4, R17, +INF ;  /* 0x7f80000004030423 */ /* 0x000fe20000000011 */
[----:B------:R-:W1:Y:S04]  /*1230*/  LDC R0, c[0x0][0x3ac] ;  /* 0x0000eb00ff007b82 */ /* 0x000e680000000800 */
[----:B------:R-:W-:Y:S01]  /*1240*/  FSEL R3, -R3, +INF , P1 ;  /* 0x7f80000003037808 */ /* 0x000fe20000800100 */
[----:B0-----:R-:W-:-:S03]  /*1250*/  FFMA R4, R27, -R26, 1 ;  /* 0x3f8000001b047423 */ /* 0x001fc6000000081a */
[----:B------:R-:W0:Y:S01]  /*1260*/  FCHK P0, R3, R26 ;  /* 0x0000001a03007302 */ /* 0x000e220000000000 */
[----:B------:R-:W-:Y:S01]  /*1270*/  FFMA R4, R27, R4, R27 ;  /* 0x000000041b047223 */ /* 0x000fe2000000001b */
[----:B---3--:R-:W-:-:S03]  /*1280*/  FADD R2, R2, R23 ;  /* 0x0000001702027221 */ /* 0x008fc60000000000 */
[----:B------:R-:W-:Y:S01]  /*1290*/  FFMA R23, R3, R4, RZ ;  /* 0x0000000403177223 */ /* 0x000fe200000000ff */
[----:B-----5:R-:W-:Y:S01]  /*12a0*/  FFMA R2, R7, -R2, R24 ;  /* 0x8000000207027223 */ /* 0x020fe20000000018 */
[----:B----4-:R-:W-:Y:S02]  /*12b0*/  FMUL R17, R16, 32 ;  /* 0x4200000010117820 */ /* 0x010fe40000400000 */
[----:B------:R-:W-:Y:S02]  /*12c0*/  FFMA R22, R23, -R26, R3 ;  /* 0x8000001a17167223 */ /* 0x000fe40000000003 */
[----:B------:R-:W-:Y:S02]  /*12d0*/  FMUL R17, R17, R2 ;  /* 0x0000000211117220 */ /* 0x000fe40000400000 */
[----:B------:R-:W-:Y:S01]  /*12e0*/  FFMA R4, R4, R22, R23 ;  /* 0x0000001604047223 */ /* 0x000fe20000000017 */
[----:B0-----:R-:W-:Y:S06]  /*12f0*/  @!P0 BRA `(.L_x_11) ;  /* 0x00000000000c8947 */ /* 0x001fec0003800000 */
[----:B------:R-:W-:-:S07]  /*1300*/  MOV R4, 0x1320 ;  /* 0x0000132000047802 */ /* 0x000fce0000000f00 */
[----:B-1----:R-:W-:Y:S05]  /*1310*/  CALL.REL.NOINC `($__internal_0_$__cuda_sm3x_div_rn_noftz_f32_slowpath) ;  /* 0x0000002000707944 */ /* 0x002fea0003c00000 */
[----:B------:R-:W-:-:S07]  /*1320*/  MOV R4, R2 ;  /* 0x0000000200047202 */ /* 0x000fce0000000f00 */
.L_x_11:
[----:B------:R-:W-:Y:S05]  /*1330*/  BSYNC.RECONVERGENT B1 ;  /* 0x0000000000017941 */ /* 0x000fea0003800200 */
.L_x_10:
[----:B------:R-:W0:Y:S01]  /*1340*/  LDC.64 R2, c[0x0][0x398] ;  /* 0x0000e600ff027b82 */ /* 0x000e220000000a00 */
[----:B------:R-:W-:Y:S01]  /*1350*/  FSETP.GT.AND P0, PT, R4, R17, PT ;  /* 0x000000110400720b */ /* 0x000fe20003f04000 */
[----:B------:R-:W-:Y:S01]  /*1360*/  VIADD R14, R14, 0x1 ;  /* 0x000000010e0e7836 */ /* 0x000fe20000000000 */
[----:B------:R-:W-:Y:S01]  /*1370*/  IADD3 R11, PT, PT, R11, 0x1, RZ ;  /* 0x000000010b0b7810 */ /* 0x000fe20007ffe0ff */
[----:B------:R-:W-:Y:S02]  /*1380*/  VIADD R10, R10, 0x1 ;  /* 0x000000010a0a7836 */ /* 0x000fe40000000000 */
[----:B------:R-:W-:-:S08]  /*1390*/  VIADD R12, R12, 0x1 ;  /* 0x000000010c0c7836 */ /* 0x000fd00000000000 */
[----:B------:R-:W-:-:S05]  /*13a0*/  @P0 FADD R17, -R16, -RZ ;  /* 0x800000ff10110221 */ /* 0x000fca0000000100 */
[----:B------:R2:W-:Y:S01]  /*13b0*/  @P0 STG.E desc[UR6][R20.64], R17 ;  /* 0x0000001114000986 */ /* 0x0005e2000c101906 */
[----:B0-----:R-:W-:-:S04]  /*13c0*/  IMAD.WIDE R2, R15, 0x4, R2 ;  /* 0x000000040f027825 */ /* 0x001fc800078e0202 */
[----:B------:R-:W-:-:S05]  /*13d0*/  @P0 FMUL R15, R16, -2 ;  /* 0xc0000000100f0820 */ /* 0x000fca0000400000 */
[----:B------:R2:W-:Y:S04]  /*13e0*/  @P0 STG.E desc[UR6][R2.64], R15 ;  /* 0x0000000f02000986 */ /* 0x0005e8000c101906 */
[----:B------:R2:W-:Y:S01]  /*13f0*/  @!P0 STG.E desc[UR6][R2.64], RZ ;  /* 0x000000ff02008986 */ /* 0x0005e2000c101906 */
[----:B------:R-:W-:-:S13]  /*1400*/  ISETP.GE.AND P0, PT, R14, R13, PT ;  /* 0x0000000d0e00720c */ /* 0x000fda0003f06270 */
[----:B--2---:R-:W-:Y:S05]  /*1410*/  @!P0 BRA `(.L_x_12) ;  /* 0xffffffec00688947 */ /* 0x004fea000383ffff */
[----:B------:R-:W-:Y:S05]  /*1420*/  BSYNC.RECONVERGENT B0 ;  /* 0x0000000000007941 */ /* 0x000fea0003800200 */
.L_x_0:
[----:B------:R-:W0:Y:S01]  /*1430*/  LDCU UR4, c[0x0][0x3b0] ;  /* 0x00007600ff0477ac */ /* 0x000e220008000800 */
[----:B------:R-:W-:Y:S01]  /*1440*/  LEA.HI R2, R18, R18, RZ, 0x1 ;  /* 0x0000001212027211 */ /* 0x000fe200078f08ff */
[----:B------:R-:W-:Y:S01]  /*1450*/  IMAD.MOV.U32 R11, RZ, RZ, RZ ;  /* 0x000000ffff0b7224 */ /* 0x000fe200078e00ff */
[----:B------:R-:W-:Y:S02]  /*1460*/  VIADDMNMX R13, R6, 0x1, R13, !PT ;  /* 0x00000001060d7846 */ /* 0x000fe4000780010d */
[----:B------:R-:W-:Y:S02]  /*1470*/  LOP3.LUT R3, R2, 0xffffffe, RZ, 0xc0, !PT ;  /* 0x0ffffffe02037812 */ /* 0x000fe400078ec0ff */
[----:B------:R-:W-:Y:S02]  /*1480*/  PRMT R14, RZ, 0x7610, R14 ;  /* 0x00007610ff0e7816 */ /* 0x000fe4000000000e */
[----:B------:R-:W-:Y:S01]  /*1490*/  PRMT R15, RZ, 0x7610, R15 ;  /* 0x00007610ff0f7816 */ /* 0x000fe2000000000f */
[----:B------:R-:W-:Y:S01]  /*14a0*/  IMAD.IADD R3, R18, 0x1, -R3 ;  /* 0x0000000112037824 */ /* 0x000fe200078e0a03 */
[C---:B0-----:R-:W-:Y:S01]  /*14b0*/  IADD3 R10, PT, PT, -R13.reuse, UR4, RZ ;  /* 0x000000040d0a7c10 */ /* 0x041fe2000fffe1ff */
[----:B------:R-:W-:Y:S01]  /*14c0*/  VIADD R12, R13, -UR4 ;  /* 0x800000040d0c7c36 */ /* 0x000fe20008000000 */
[----:B------:R-:W-:-:S02]  /*14d0*/  IADD3 R13, PT, PT, -R6, R13, RZ ;  /* 0x0000000d060d7210 */ /* 0x000fc40007ffe1ff */
[----:B------:R-:W-:Y:S02]  /*14e0*/  LEA R16, R3, UR4, 0x4 ;  /* 0x0000000403107c11 */ /* 0x000fe4000f8e20ff */
[----:B------:R-:W-:Y:S02]  /*14f0*/  LOP3.LUT R20, R12, 0x7, RZ, 0xc0, !PT ;  /* 0x000000070c147812 */ /* 0x000fe400078ec0ff */
[----:B------:R-:W-:Y:S02]  /*1500*/  LOP3.LUT R21, R13, 0xfffffff8, RZ, 0xc0, !PT ;  /* 0xfffffff80d157812 */ /* 0x000fe400078ec0ff */
[----:B------:R-:W-:Y:S01]  /*1510*/  LEA R10, R19, R10, 0x4 ;  /* 0x0000000a130a7211 */ /* 0x000fe200078e20ff */
[----:B------:R-:W-:Y:S01]  /*1520*/  VIADD R20, R20, 0xffffffff ;  /* 0xffffffff14147836 */ /* 0x000fe20000000000 */
[----:B------:R-:W-:Y:S01]  /*1530*/  LOP3.LUT R17, R12, 0x3, RZ, 0xc0, !PT ;  /* 0x000000030c117812 */ /* 0x000fe200078ec0ff */
[----:B------:R-:W-:Y:S01]  /*1540*/  IMAD.MOV R21, RZ, RZ, -R21 ;  /* 0x000000ffff157224 */ /* 0x000fe200078e0a15 */
[----:B------:R-:W-:Y:S01]  /*1550*/  MOV R23, R16 ;  /* 0x0000001000177202 */ /* 0x000fe20000000f00 */
[----:B------:R-:W-:Y:S06]  /*1560*/  BAR.SYNC.DEFER_BLOCKING 0x0 ;  /* 0x0000000000007b1d */ /* 0x000fec0000010000 */
.L_x_33:
[----:B------:R-:W0:Y:S01]  /*1570*/  LDC.64 R2, c[0x0][0x388] ;  /* 0x0000e200ff027b82 */ /* 0x000e220000000a00 */
[----:B------:R-:W-:-:S04]  /*1580*/  IMAD R4, R5, 0x4000, R23 ;  /* 0x0000400005047824 */ /* 0x000fc800078e0217 */
[----:B0-----:R-:W-:-:S05]  /*1590*/  IMAD.WIDE R2, R4, 0x4, R2 ;  /* 0x0000000404027825 */ /* 0x001fca00078e0202 */
[----:B------:R0:W5:Y:S01]  /*15a0*/  LDG.E R26, desc[UR6][R2.64] ;  /* 0x00000006021a7981 */ /* 0x000162000c1e1900 */
[----:B------:R-:W-:Y:S01]  /*15b0*/  ISETP.GT.U32.AND P0, PT, R10, -0x8, PT ;  /* 0xfffffff80a00780c */ /* 0x000fe20003f04070 */
[----:B------:R-:W-:Y:S01]  /*15c0*/  BSSY.RECONVERGENT B0, `(.L_x_13) ;  /* 0x000006a000007945 */ /* 0x000fe20003800200 */
[----:B------:R-:W-:Y:S02]  /*15d0*/  SHF.R.S32.HI R18, RZ, 0x1f, R23 ;  /* 0x0000001fff127819 */ /* 0x000fe40000011417 */
[----:B------:R-:W-:Y:S02]  /*15e0*/  LOP3.LUT P1, RZ, R13, 0x7, RZ, 0xc0, !PT ;  /* 0x000000070dff7812 */ /* 0x000fe4000782c0ff */
[----:B------:R-:W-:Y:S02]  /*15f0*/  LEA.HI R18, R18, R23, RZ, 0x5 ;  /* 0x0000001712127211 */ /* 0x000fe400078f28ff */
[----:B------:R-:W-:Y:S02]  /*1600*/  MOV R30, R6 ;  /* 0x00000006001e7202 */ /* 0x000fe40000000f00 */
[----:B------:R-:W-:-:S05]  /*1610*/  LOP3.LUT R18, R18, 0xffffffe0, RZ, 0xc0, !PT ;  /* 0xffffffe012127812 */ /* 0x000fca00078ec0ff */
[----:B------:R-:W-:Y:S01]  /*1620*/  IMAD.IADD R22, R23, 0x1, -R18 ;  /* 0x0000000117167824 */ /* 0x000fe200078e0a12 */
[----:B0-----:R-:W-:Y:S06]  /*1630*/  @P0 BRA `(.L_x_14) ;  /* 0x0000000400880947 */ /* 0x001fec0003800000 */
[----:B------:R-:W-:Y:S01]  /*1640*/  IMAD R32, R23, 0x4000, R6 ;  /* 0x0000400017207824 */ /* 0x000fe200078e0206 */
[----:B------:R-:W-:Y:S01]  /*1650*/  MOV R30, R6 ;  /* 0x00000006001e7202 */ /* 0x000fe20000000f00 */
[----:B------:R-:W-:-:S07]  /*1660*/  IMAD.MOV.U32 R34, RZ, RZ, R21 ;  /* 0x000000ffff227224 */ /* 0x000fce00078e0015 */
.L_x_15:
[----:B------:R-:W0:Y:S01]  /*1670*/  LDC.64 R28, c[0x0][0x380] ;  /* 0x0000e000ff1c7b82 */ /* 0x000e220000000a00 */
[----:B------:R-:W-:-:S04]  /*1680*/  SHF.R.S32.HI R19, RZ, 0x1f, R30 ;  /* 0x0000001fff137819 */ /* 0x000fc8000001141e */
[----:B------:R-:W-:-:S03]  /*1690*/  LEA.HI R19, R19, R30, RZ, 0x5 ;  /* 0x0000001e13137211 */ /* 0x000fc600078f28ff */
[----:B------:R-:W2:Y:S01]  /*16a0*/  LDC.64 R2, c[0x0][0x398] ;  /* 0x0000e600ff027b82 */ /* 0x000ea20000000a00 */
[----:B------:R-:W-:-:S05]  /*16b0*/  LOP3.LUT R19, R19, 0xffffffe0, RZ, 0xc0, !PT ;  /* 0xffffffe013137812 */ /* 0x000fca00078ec0ff */
[----:B------:R-:W-:-:S04]  /*16c0*/  IMAD.IADD R18, R30, 0x1, -R19 ;  /* 0x000000011e127824 */ /* 0x000fc800078e0a13 */
[----:B------:R-:W-:Y:S02]  /*16d0*/  IMAD R19, R5, 0x20, R18 ;  /* 0x0000002005137824 */ /* 0x000fe400078e0212 */
[----:B0-----:R-:W-:-:S05]  /*16e0*/  IMAD.WIDE R28, R32, 0x4, R28 ;  /* 0x00000004201c7825 */ /* 0x001fca00078e021c */
[----:B------:R-:W3:Y:S01]  /*16f0*/  LDG.E R24, desc[UR6][R28.64] ;  /* 0x000000061c187981 */ /* 0x000ee2000c1e1900 */
[----:B--2---:R-:W-:Y:S01]  /*1700*/  IMAD.WIDE R18, R19, 0x4, R2 ;  /* 0x0000000413127825 */ /* 0x004fe200078e0202 */
[C---:B------:R-:W-:Y:S02]  /*1710*/  IADD3 R27, PT, PT, R30.reuse, 0x1, RZ ;  /* 0x000000011e1b7810 */ /* 0x040fe40007ffe0ff */
[----:B------:R-:W2:Y:S04]  /*1720*/  LDG.E R31, desc[UR6][R28.64+0x4] ;  /* 0x000004061c1f7981 */ /* 0x000ea8000c1e1900 */
[----:B------:R-:W4:Y:S01]  /*1730*/  LDG.E R18, desc[UR6][R18.64] ;  /* 0x0000000612127981 */ /* 0x000f22000c1e1900 */
[----:B------:R-:W-:Y:S01]  /*1740*/  SHF.R.S32.HI R36, RZ, 0x1f, R27 ;  /* 0x0000001fff247819 */ /* 0x000fe2000001141b */
[----:B------:R-:W-:-:S02]  /*1750*/  VIADD R25, R30, 0x2 ;  /* 0x000000021e197836 */ /* 0x000fc40000000000 */
[----:B------:R-:W2:Y:S01]  /*1760*/  LDG.E R35, desc[UR6][R28.64+0x8] ;  /* 0x000008061c237981 */ /* 0x000ea2000c1e1900 */
[----:B------:R-:W-:-:S03]  /*1770*/  LEA.HI R36, R36, R27, RZ, 0x5 ;  /* 0x0000001b24247211 */ /* 0x000fc600078f28ff */
[----:B------:R-:W2:Y:S01]  /*1780*/  LDG.E R37, desc[UR6][R28.64+0x1c] ;  /* 0x00001c061c257981 */ /* 0x000ea2000c1e1900 */
[----:B------:R-:W-:-:S05]  /*1790*/  LOP3.LUT R36, R36, 0xffffffe0, RZ, 0xc0, !PT ;  /* 0xffffffe024247812 */ /* 0x000fca00078ec0ff */
[----:B------:R-:W-:-:S05]  /*17a0*/  IMAD.IADD R36, R27, 0x1, -R36 ;  /* 0x000000011b247824 */ /* 0x000fca00078e0a24 */
[----:B------:R-:W-:Y:S01]  /*17b0*/  LEA R27, R5, R36, 0x5 ;  /* 0x00000024051b7211 */ /* 0x000fe200078e28ff */
[----:B---3--:R-:W-:Y:S01]  /*17c0*/  FADD R33, R24, R24 ;  /* 0x0000001818217221 */ /* 0x008fe20000000000 */
[----:B------:R-:W-:-:S03]  /*17d0*/  IADD3 R24, PT, PT, R30, 0x3, RZ ;  /* 0x000000031e187810 */ /* 0x000fc60007ffe0ff */
[----:B----45:R-:W-:Y:S01]  /*17e0*/  FFMA R33, R33, R18, R26 ;  /* 0x0000001221217223 */ /* 0x030fe2000000001a */
[----:B------:R-:W-:Y:S02]  /*17f0*/  SHF.R.S32.HI R26, RZ, 0x1f, R25 ;  /* 0x0000001fff1a7819 */ /* 0x000fe40000011419 */
[----:B------:R-:W-:Y:S02]  /*1800*/  SHF.R.S32.HI R19, RZ, 0x1f, R24 ;  /* 0x0000001fff137819 */ /* 0x000fe40000011418 */
[----:B------:R-:W-:Y:S02]  /*1810*/  LEA.HI R26, R26, R25, RZ, 0x5 ;  /* 0x000000191a1a7211 */ /* 0x000fe400078f28ff */
[----:B------:R-:W-:Y:S02]  /*1820*/  LEA.HI R19, R19, R24, RZ, 0x5 ;  /* 0x0000001813137211 */ /* 0x000fe400078f28ff */
[----:B------:R-:W-:Y:S02]  /*1830*/  LOP3.LUT R26, R26, 0xffffffe0, RZ, 0xc0, !PT ;  /* 0xffffffe01a1a7812 */ /* 0x000fe400078ec0ff */
[----:B------:R-:W-:-:S03]  /*1840*/  LOP3.LUT R19, R19, 0xffffffe0, RZ, 0xc0, !PT ;  /* 0xffffffe013137812 */ /* 0x000fc600078ec0ff */
[----:B------:R-:W-:Y:S01]  /*1850*/  IMAD.IADD R36, R25, 0x1, -R26 ;  /* 0x0000000119247824 */ /* 0x000fe200078e0a1a */
[----:B------:R-:W-:Y:S01]  /*1860*/  IADD3 R18, PT, PT, R24, -R19, RZ ;  /* 0x8000001318127210 */ /* 0x000fe20007ffe0ff */
[----:B------:R-:W-:-:S04]  /*1870*/  IMAD.WIDE R26, R27, 0x4, R2 ;  /* 0x000000041b1a7825 */ /* 0x000fc800078e0202 */
[C---:B------:R-:W-:Y:S01]  /*1880*/  IMAD R25, R5.reuse, 0x20, R36 ;  /* 0x0000002005197824 */ /* 0x040fe200078e0224 */
[----:B------:R-:W-:Y:S01]  /*1890*/  LEA R19, R5, R18, 0x5 ;  /* 0x0000001205137211 */ /* 0x000fe200078e28ff */
[----:B------:R-:W3:Y:S02]  /*18a0*/  LDG.E R26, desc[UR6][R26.64] ;  /* 0x000000061a1a7981 */ /* 0x000ee4000c1e1900 */
[--C-:B------:R-:W-:Y:S02]  /*18b0*/  IMAD.WIDE R24, R25, 0x4, R2.reuse ;  /* 0x0000000419187825 */ /* 0x100fe400078e0202 */
[----:B------:R-:W4:Y:S02]  /*18c0*/  LDG.E R36, desc[UR6][R28.64+0xc] ;  /* 0x00000c061c247981 */ /* 0x000f24000c1e1900 */
[----:B------:R-:W-:Y:S02]  /*18d0*/  IMAD.WIDE R18, R19, 0x4, R2 ;  /* 0x0000000413127825 */ /* 0x000fe400078e0202 */
[----:B------:R-:W4:Y:S04]  /*18e0*/  LDG.E R24, desc[UR6][R24.64] ;  /* 0x0000000618187981 */ /* 0x000f28000c1e1900 */
[----:B------:R0:W4:Y:S01]  /*18f0*/  LDG.E R18, desc[UR6][R18.64] ;  /* 0x0000000612127981 */ /* 0x000122000c1e1900 */
[----:B--2---:R-:W-:Y:S01]  /*1900*/  FADD R31, R31, R31 ;  /* 0x0000001f1f1f7221 */ /* 0x004fe20000000000 */
[----:B------:R-:W-:Y:S01]  /*1910*/  FADD R35, R35, R35 ;  /* 0x0000002323237221 */ /* 0x000fe20000000000 */
[----:B0-----:R-:W-:-:S02]  /*1920*/  IADD3 R19, PT, PT, R30, 0x5, RZ ;  /* 0x000000051e137810 */ /* 0x001fc40007ffe0ff */
[----:B---3--:R-:W-:Y:S01]  /*1930*/  FFMA R31, R31, R26, R33 ;  /* 0x0000001a1f1f7223 */ /* 0x008fe20000000021 */
[----:B----4-:R-:W-:Y:S01]  /*1940*/  FADD R36, R36, R36 ;  /* 0x0000002424247221 */ /* 0x010fe20000000000 */
[----:B------:R-:W-:Y:S01]  /*1950*/  VIADD R26, R30, 0x4 ;  /* 0x000000041e1a7836 */ /* 0x000fe20000000000 */
[----:B------:R-:W2:Y:S01]  /*1960*/  LDG.E R33, desc[UR6][R28.64+0x10] ;  /* 0x000010061c217981 */ /* 0x000ea2000c1e1900 */
[----:B------:R-:W-:-:S03]  /*1970*/  FFMA R31, R35, R24, R31 ;  /* 0x00000018231f7223 */ /* 0x000fc6000000001f */
[----:B------:R-:W-:Y:S01]  /*1980*/  SHF.R.S32.HI R27, RZ, 0x1f, R26 ;  /* 0x0000001fff1b7819 */ /* 0x000fe2000001141a */
[----:B------:R-:W3:Y:S01]  /*1990*/  LDG.E R35, desc[UR6][R28.64+0x14] ;  /* 0x000014061c237981 */ /* 0x000ee2000c1e1900 */
[----:B------:R-:W-:Y:S01]  /*19a0*/  FFMA R36, R36, R18, R31 ;  /* 0x0000001224247223 */ /* 0x000fe2000000001f */
[----:B------:R-:W-:Y:S01]  /*19b0*/  VIADD R18, R30, 0x6 ;  /* 0x000000061e127836 */ /* 0x000fe20000000000 */
[----:B------:R-:W-:Y:S01]  /*19c0*/  SHF.R.S32.HI R24, RZ, 0x1f, R19 ;  /* 0x0000001fff187819 */ /* 0x000fe20000011413 */
[----:B------:R-:W4:Y:S03]  /*19d0*/  LDG.E R31, desc[UR6][R28.64+0x18] ;  /* 0x000018061c1f7981 */ /* 0x000f26000c1e1900 */
[----:B------:R-:W-:-:S04]  /*19e0*/  SHF.R.S32.HI R25, RZ, 0x1f, R18 ;  /* 0x0000001fff197819 */ /* 0x000fc80000011412 */
[----:B------:R-:W-:Y:S02]  /*19f0*/  LEA.HI R25, R25, R18, RZ, 0x5 ;  /* 0x0000001219197211 */ /* 0x000fe400078f28ff */
[----:B------:R-:W-:Y:S02]  /*1a00*/  LEA.HI R24, R24, R19, RZ, 0x5 ;  /* 0x0000001318187211 */ /* 0x000fe400078f28ff */
[----:B------:R-:W-:Y:S02]  /*1a10*/  LEA.HI R27, R27, R26, RZ, 0x5 ;  /* 0x0000001a1b1b7211 */ /* 0x000fe400078f28ff */
[----:B------:R-:W-:Y:S02]  /*1a20*/  LOP3.LUT R25, R25, 0xffffffe0, RZ, 0xc0, !PT ;  /* 0xffffffe019197812 */ /* 0x000fe400078ec0ff */
[----:B------:R-:W-:Y:S02]  /*1a30*/  LOP3.LUT R24, R24, 0xffffffe0, RZ, 0xc0, !PT ;  /* 0xffffffe018187812 */ /* 0x000fe400078ec0ff */
[----:B------:R-:W-:-:S02]  /*1a40*/  LOP3.LUT R27, R27, 0xffffffe0, RZ, 0xc0, !PT ;  /* 0xffffffe01b1b7812 */ /* 0x000fc400078ec0ff */
[----:B------:R-:W-:Y:S01]  /*1a50*/  IADD3 R18, PT, PT, R18, -R25, RZ ;  /* 0x8000001912127210 */ /* 0x000fe20007ffe0ff */
[----:B------:R-:W-:Y:S01]  /*1a60*/  IMAD.IADD R24, R19, 0x1, -R24 ;  /* 0x0000000113187824 */ /* 0x000fe200078e0a18 */
[----:B------:R-:W-:-:S03]  /*1a70*/  IADD3 R26, PT, PT, R26, -R27, RZ ;  /* 0x8000001b1a1a7210 */ /* 0x000fc60007ffe0ff */
[C---:B------:R-:W-:Y:S02]  /*1a80*/  IMAD R19, R5.reuse, 0x20, R18 ;  /* 0x0000002005137824 */ /* 0x040fe400078e0212 */
[----:B------:R-:W-:Y:S02]  /*1a90*/  IMAD R27, R5, 0x20, R26 ;  /* 0x00000020051b7824 */ /* 0x000fe400078e021a */
[----:B------:R-:W-:-:S04]  /*1aa0*/  IMAD.WIDE R18, R19, 0x4, R2 ;  /* 0x0000000413127825 */ /* 0x000fc800078e0202 */
[----:B------:R-:W-:Y:S02]  /*1ab0*/  IMAD.WIDE R26, R27, 0x4, R2 ;  /* 0x000000041b1a7825 */ /* 0x000fe400078e0202 */
[----:B------:R0:W4:Y:S04]  /*1ac0*/  LDG.E R18, desc[UR6][R18.64] ;  /* 0x0000000612127981 */ /* 0x000128000c1e1900 */
[----:B------:R1:W4:Y:S01]  /*1ad0*/  LDG.E R27, desc[UR6][R26.64] ;  /* 0x000000061a1b7981 */ /* 0x000322000c1e1900 */
[----:B0-----:R-:W-:-:S04]  /*1ae0*/  IADD3 R19, PT, PT, R30, 0x7, RZ ;  /* 0x000000071e137810 */ /* 0x001fc80007ffe0ff */
[----:B-1----:R-:W-:-:S04]  /*1af0*/  SHF.R.S32.HI R26, RZ, 0x1f, R19 ;  /* 0x0000001fff1a7819 */ /* 0x002fc80000011413 */
[----:B------:R-:W-:Y:S02]  /*1b00*/  LEA.HI R28, R26, R19, RZ, 0x5 ;  /* 0x000000131a1c7211 */ /* 0x000fe400078f28ff */
[----:B------:R-:W-:Y:S02]  /*1b10*/  LEA R25, R5, R24, 0x5 ;  /* 0x0000001805197211 */ /* 0x000fe400078e28ff */
[----:B------:R-:W-:-:S03]  /*1b20*/  LOP3.LUT R28, R28, 0xffffffe0, RZ, 0xc0, !PT ;  /* 0xffffffe01c1c7812 */ /* 0x000fc600078ec0ff */
[----:B------:R-:W-:-:S04]  /*1b30*/  IMAD.WIDE R24, R25, 0x4, R2 ;  /* 0x0000000419187825 */ /* 0x000fc800078e0202 */
[----:B------:R-:W-:Y:S02]  /*1b40*/  IMAD.IADD R28, R19, 0x1, -R28 ;  /* 0x00000001131c7824 */ /* 0x000fe400078e0a1c */
[----:B------:R-:W4:Y:S03]  /*1b50*/  LDG.E R24, desc[UR6][R24.64] ;  /* 0x0000000618187981 */ /* 0x000f26000c1e1900 */
[----:B------:R-:W-:-:S05]  /*1b60*/  LEA R29, R5, R28, 0x5 ;  /* 0x0000001c051d7211 */ /* 0x000fca00078e28ff */
[----:B------:R-:W-:-:S06]  /*1b70*/  IMAD.WIDE R2, R29, 0x4, R2 ;  /* 0x000000041d027825 */ /* 0x000fcc00078e0202 */
[----:B------:R-:W4:Y:S01]  /*1b80*/  LDG.E R2, desc[UR6][R2.64] ;  /* 0x0000000602027981 */ /* 0x000f22000c1e1900 */
[----:B------:R-:W-:-:S05]  /*1b90*/  VIADD R34, R34, 0x8 ;  /* 0x0000000822227836 */ /* 0x000fca0000000000 */
[----:B------:R-:W-:Y:S01]  /*1ba0*/  ISETP.NE.AND P0, PT, R34, RZ, PT ;  /* 0x000000ff2200720c */ /* 0x000fe20003f05270 */
[----:B------:R-:W-:Y:S01]  /*1bb0*/  VIADD R30, R30, 0x8 ;  /* 0x000000081e1e7836 */ /* 0x000fe20000000000 */
[----:B------:R-:W-:Y:S01]  /*1bc0*/  IADD3 R32, PT, PT, R32, 0x8, RZ ;  /* 0x0000000820207810 */ /* 0x000fe20007ffe0ff */
[----:B--2---:R-:W-:Y:S01]  /*1bd0*/  FADD R33, R33, R33 ;  /* 0x0000002121217221 */ /* 0x004fe20000000000 */
[----:B---3--:R-:W-:-:S03]  /*1be0*/  FADD R26, R35, R35 ;  /* 0x00000023231a7221 */ /* 0x008fc60000000000 */
[----:B----4-:R-:W-:-:S04]  /*1bf0*/  FFMA R27, R33, R27, R36 ;  /* 0x0000001b211b7223 */ /* 0x010fc80000000024 */
[----:B------:R-:W-:Y:S01]  /*1c00*/  FFMA R27, R26, R24, R27 ;  /* 0x000000181a1b7223 */ /* 0x000fe2000000001b */
[----:B------:R-:W-:Y:S01]  /*1c10*/  FADD R24, R31, R31 ;  /* 0x0000001f1f187221 */ /* 0x000fe20000000000 */
[----:B------:R-:W-:-:S03]  /*1c20*/  FADD R26, R37, R37 ;  /* 0x00000025251a7221 */ /* 0x000fc60000000000 */
[----:B------:R-:W-:-:S04]  /*1c30*/  FFMA R27, R24, R18, R27 ;  /* 0x00000012181b7223 */ /* 0x000fc8000000001b */
[----:B------:R-:W-:Y:S01]  /*1c40*/  FFMA R26, R26, R2, R27 ;  /* 0x000000021a1a7223 */ /* 0x000fe2000000001b */
[----:B------:R-:W-:Y:S06]  /*1c50*/  @P0 BRA `(.L_x_15) ;  /* 0xfffffff800840947 */ /* 0x000fec000383ffff */
.L_x_14:
[----:B------:R-:W-:Y:S05]  /*1c60*/  BSYNC.RECONVERGENT B0 ;  /* 0x0000000000007941 */ /* 0x000fea0003800200 */
.L_x_13:
[----:B------:R-:W-:Y:S01]  /*1c70*/  BSSY.RECONVERGENT B0, `(.L_x_16) ;  /* 0x0000067000007945 */ /* 0x000fe20003800200 */
[----:B------:R-:W-:-:S03]  /*1c80*/  LEA R22, R5, R22, 0x5 ;  /* 0x0000001605167211 */ /* 0x000fc600078e28ff */
[----:B------:R-:W-:Y:S05]  /*1c90*/  @!P1 BRA `(.L_x_17) ;  /* 0x0000000400909947 */ /* 0x000fea0003800000 */
[----:B------:R-:W-:Y:S01]  /*1ca0*/  ISETP.GE.U32.AND P0, PT, R20, 0x3, PT ;  /* 0x000000031400780c */ /* 0x000fe20003f06070 */
[----:B------:R-:W-:Y:S01]  /*1cb0*/  BSSY.RECONVERGENT B1, `(.L_x_18) ;  /* 0x0000033000017945 */ /* 0x000fe20003800200 */
[----:B------:R-:W-:-:S11]  /*1cc0*/  ISETP.NE.AND P1, PT, R17, RZ, PT ;  /* 0x000000ff1100720c */ /* 0x000fd60003f25270 */
[----:B------:R-:W-:Y:S05]  /*1cd0*/  @!P0 BRA `(.L_x_19) ;  /* 0x0000000000c08947 */ /* 0x000fea0003800000 */
[C---:B------:R-:W-:Y:S01]  /*1ce0*/  VIADD R18, R30.reuse, 0x1 ;  /* 0x000000011e127836 */ /* 0x040fe20000000000 */
[----:B------:R-:W0:Y:S01]  /*1cf0*/  LDC.64 R28, c[0x0][0x380] ;  /* 0x0000e000ff1c7b82 */ /* 0x000e220000000a00 */
[----:B------:R-:W-:Y:S01]  /*1d00*/  SHF.R.S32.HI R25, RZ, 0x1f, R30 ;  /* 0x0000001fff197819 */ /* 0x000fe2000001141e */
[----:B------:R-:W-:Y:S02]  /*1d10*/  VIADD R24, R30, 0x3 ;  /* 0x000000031e187836 */ /* 0x000fe40000000000 */
[----:B------:R-:W-:Y:S02]  /*1d20*/  SHF.R.S32.HI R3, RZ, 0x1f, R18 ;  /* 0x0000001fff037819 */ /* 0x000fe40000011412 */
[----:B------:R-:W-:Y:S02]  /*1d30*/  LEA.HI R25, R25, R30, RZ, 0x5 ;  /* 0x0000001e19197211 */ /* 0x000fe400078f28ff */
[----:B------:R-:W-:Y:S02]  /*1d40*/  LEA.HI R19, R3, R18, RZ, 0x5 ;  /* 0x0000001203137211 */ /* 0x000fe400078f28ff */
[----:B------:R-:W2:Y:S01]  /*1d50*/  LDC.64 R2, c[0x0][0x398] ;  /* 0x0000e600ff027b82 */ /* 0x000ea20000000a00 */
[----:B------:R-:W-:-:S02]  /*1d60*/  SHF.R.S32.HI R31, RZ, 0x1f, R24 ;  /* 0x0000001fff1f7819 */ /* 0x000fc40000011418 */
[----:B------:R-:W-:Y:S02]  /*1d70*/  LOP3.LUT R27, R19, 0xffffffe0, RZ, 0xc0, !PT ;  /* 0xffffffe0131b7812 */ /* 0x000fe400078ec0ff */
[----:B------:R-:W-:Y:S02]  /*1d80*/  IADD3 R19, PT, PT, R30, 0x2, RZ ;  /* 0x000000021e137810 */ /* 0x000fe40007ffe0ff */
[----:B------:R-:W-:Y:S02]  /*1d90*/  LOP3.LUT R25, R25, 0xffffffe0, RZ, 0xc0, !PT ;  /* 0xffffffe019197812 */ /* 0x000fe400078ec0ff */
[----:B------:R-:W-:Y:S02]  /*1da0*/  SHF.R.S32.HI R32, RZ, 0x1f, R19 ;  /* 0x0000001fff207819 */ /* 0x000fe40000011413 */
[----:B------:R-:W-:Y:S02]  /*1db0*/  IADD3 R18, PT, PT, R18, -R27, RZ ;  /* 0x8000001b12127210 */ /* 0x000fe40007ffe0ff */
[----:B------:R-:W-:-:S02]  /*1dc0*/  LEA.HI R31, R31, R24, RZ, 0x5 ;  /* 0x000000181f1f7211 */ /* 0x000fc400078f28ff */
[----:B------:R-:W-:Y:S01]  /*1dd0*/  LEA.HI R27, R32, R19, RZ, 0x5 ;  /* 0x00000013201b7211 */ /* 0x000fe200078f28ff */
[----:B------:R-:W-:Y:S01]  /*1de0*/  IMAD.IADD R32, R30, 0x1, -R25 ;  /* 0x000000011e207824 */ /* 0x000fe200078e0a19 */
[----:B------:R-:W-:Y:S02]  /*1df0*/  LEA R25, R23, R30, 0xe ;  /* 0x0000001e17197211 */ /* 0x000fe400078e70ff */
[----:B------:R-:W-:Y:S01]  /*1e00*/  LOP3.LUT R31, R31, 0xffffffe0, RZ, 0xc0, !PT ;  /* 0xffffffe01f1f7812 */ /* 0x000fe200078ec0ff */
[----:B------:R-:W-:Y:S01]  /*1e10*/  IMAD R33, R5, 0x20, R32 ;  /* 0x0000002005217824 */ /* 0x000fe200078e0220 */
[----:B------:R-:W-:Y:S01]  /*1e20*/  LOP3.LUT R34, R27, 0xffffffe0, RZ, 0xc0, !PT ;  /* 0xffffffe01b227812 */ /* 0x000fe200078ec0ff */
[----:B0-----:R-:W-:Y:S01]  /*1e30*/  IMAD.WIDE R28, R25, 0x4, R28 ;  /* 0x00000004191c7825 */ /* 0x001fe200078e021c */
[----:B------:R-:W-:Y:S02]  /*1e40*/  LEA R25, R5, R18, 0x5 ;  /* 0x0000001205197211 */ /* 0x000fe400078e28ff */
[----:B------:R-:W-:Y:S01]  /*1e50*/  IADD3 R34, PT, PT, R19, -R34, RZ ;  /* 0x8000002213227210 */ /* 0x000fe20007ffe0ff */
[----:B------:R-:W-:Y:S01]  /*1e60*/  IMAD.IADD R24, R24, 0x1, -R31 ;  /* 0x0000000118187824 */ /* 0x000fe200078e0a1f */
[----:B------:R-:W3:Y:S01]  /*1e70*/  LDG.E R27, desc[UR6][R28.64] ;  /* 0x000000061c1b7981 */ /* 0x000ee2000c1e1900 */
[----:B--2---:R-:W-:-:S03]  /*1e80*/  IMAD.WIDE R32, R33, 0x4, R2 ;  /* 0x0000000421207825 */ /* 0x004fc600078e0202 */
[C---:B------:R-:W-:Y:S01]  /*1e90*/  LEA R31, R5.reuse, R24, 0x5 ;  /* 0x00000018051f7211 */ /* 0x040fe200078e28ff */
[----:B------:R-:W-:Y:S01]  /*1ea0*/  IMAD R19, R5, 0x20, R34 ;  /* 0x0000002005137824 */ /* 0x000fe200078e0222 */
[----:B------:R-:W2:Y:S01]  /*1eb0*/  LDG.E R35, desc[UR6][R28.64+0xc] ;  /* 0x00000c061c237981 */ /* 0x000ea2000c1e1900 */
[----:B------:R-:W-:-:S03]  /*1ec0*/  IMAD.WIDE R24, R25, 0x4, R2 ;  /* 0x0000000419187825 */ /* 0x000fc600078e0202 */
[----:B------:R-:W4:Y:S01]  /*1ed0*/  LDG.E R33, desc[UR6][R32.64] ;  /* 0x0000000620217981 */ /* 0x000f22000c1e1900 */
[----:B------:R-:W-:-:S03]  /*1ee0*/  IMAD.WIDE R18, R19, 0x4, R2 ;  /* 0x0000000413127825 */ /* 0x000fc600078e0202 */
[----:B------:R-:W2:Y:S01]  /*1ef0*/  LDG.E R34, desc[UR6][R28.64+0x4] ;  /* 0x000004061c227981 */ /* 0x000ea2000c1e1900 */
[----:B------:R-:W-:-:S03]  /*1f00*/  IMAD.WIDE R2, R31, 0x4, R2 ;  /* 0x000000041f027825 */ /* 0x000fc600078e0202 */
[----:B------:R-:W2:Y:S04]  /*1f10*/  LDG.E R24, desc[UR6][R24.64] ;  /* 0x0000000618187981 */ /* 0x000ea8000c1e1900 */
[----:B------:R-:W2:Y:S04]  /*1f20*/  LDG.E R31, desc[UR6][R28.64+0x8] ;  /* 0x000008061c1f7981 */ /* 0x000ea8000c1e1900 */
[----:B------:R-:W2:Y:S04]  /*1f30*/  LDG.E R18, desc[UR6][R18.64] ;  /* 0x0000000612127981 */ /* 0x000ea8000c1e1900 */
[----:B------:R-:W2:Y:S01]  /*1f40*/  LDG.E R2, desc[UR6][R2.64] ;  /* 0x0000000602027981 */ /* 0x000ea2000c1e1900 */
[----:B------:R-:W-:-:S02]  /*1f50*/  VIADD R30, R30, 0x4 ;  /* 0x000000041e1e7836 */ /* 0x000fc40000000000 */
        /* <DEDUP_REMOVED lines=8> */
.L_x_19:
[----:B------:R-:W-:Y:S05]  /*1fe0*/  BSYNC.RECONVERGENT B1 ;  /* 0x0000000000017941 */ /* 0x000fea0003800200 */
.L_x_18:
[----:B------:R-:W-:Y:S05]  /*1ff0*/  @!P1 BRA `(.L_x_17) ;  /* 0x0000000000b89947 */ /* 0x000fea0003800000 */
[----:B------:R-:W-:Y:S01]  /*2000*/  ISETP.NE.AND P0, PT, R17, 0x1, PT ;  /* 0x000000011100780c */ /* 0x000fe20003f05270 */
[----:B------:R-:W-:Y:S01]  /*2010*/  BSSY.RECONVERGENT B1, `(.L_x_20) ;  /* 0x000001d000017945 */ /* 0x000fe20003800200 */
[----:B------:R-:W-:-:S11]  /*2020*/  LOP3.LUT P1, RZ, R12, 0x1, RZ, 0xc0, !PT ;  /* 0x000000010cff7812 */ /* 0x000fd6000782c0ff */
[----:B------:R-:W-:Y:S05]  /*2030*/  @!P0 BRA `(.L_x_21) ;  /* 0x0000000000688947 */ /* 0x000fea0003800000 */
[----:B------:R-:W0:Y:S01]  /*2040*/  LDC.64 R24, c[0x0][0x380] ;  /* 0x0000e000ff187b82 */ /* 0x000e220000000a00 */
[----:B------:R-:W-:Y:S02]  /*2050*/  IADD3 R28, PT, PT, R30, 0x1, RZ ;  /* 0x000000011e1c7810 */ /* 0x000fe40007ffe0ff */
[----:B------:R-:W-:Y:S02]  /*2060*/  SHF.R.S32.HI R3, RZ, 0x1f, R30 ;  /* 0x0000001fff037819 */ /* 0x000fe4000001141e */
[----:B------:R-:W-:Y:S02]  /*2070*/  SHF.R.S32.HI R27, RZ, 0x1f, R28 ;  /* 0x0000001fff1b7819 */ /* 0x000fe4000001141c */
[----:B------:R-:W-:Y:S01]  /*2080*/  LEA.HI R3, R3, R30, RZ, 0x5 ;  /* 0x0000001e03037211 */ /* 0x000fe200078f28ff */
[----:B------:R-:W2:Y:S01]  /*2090*/  LDC.64 R18, c[0x0][0x398] ;  /* 0x0000e600ff127b82 */ /* 0x000ea20000000a00 */
[----:B------:R-:W-:Y:S02]  /*20a0*/  LEA.HI R2, R27, R28, RZ, 0x5 ;  /* 0x0000001c1b027211 */ /* 0x000fe400078f28ff */
[----:B------:R-:W-:Y:S01]  /*20b0*/  LOP3.LUT R27, R3, 0xffffffe0, RZ, 0xc0, !PT ;  /* 0xffffffe0031b7812 */ /* 0x000fe200078ec0ff */
[----:B------:R-:W-:Y:S01]  /*20c0*/  IMAD R3, R23, 0x4000, R30 ;  /* 0x0000400017037824 */ /* 0x000fe200078e021e */
[----:B------:R-:W-:-:S02]  /*20d0*/  LOP3.LUT R29, R2, 0xffffffe0, RZ, 0xc0, !PT ;  /* 0xffffffe0021d7812 */ /* 0x000fc400078ec0ff */
[----:B------:R-:W-:-:S03]  /*20e0*/  IADD3 R2, PT, PT, R30, -R27, RZ ;  /* 0x8000001b1e027210 */ /* 0x000fc60007ffe0ff */
[----:B------:R-:W-:Y:S01]  /*20f0*/  IMAD.IADD R28, R28, 0x1, -R29 ;  /* 0x000000011c1c7824 */ /* 0x000fe200078e0a1d */
[----:B------:R-:W-:-:S03]  /*2100*/  LEA R27, R5, R2, 0x5 ;  /* 0x00000002051b7211 */ /* 0x000fc600078e28ff */
[----:B------:R-:W-:Y:S02]  /*2110*/  IMAD R29, R5, 0x20, R28 ;  /* 0x00000020051d7824 */ /* 0x000fe400078e021c */
[----:B0-----:R-:W-:-:S05]  /*2120*/  IMAD.WIDE R24, R3, 0x4, R24 ;  /* 0x0000000403187825 */ /* 0x001fca00078e0218 */
[----:B------:R-:W3:Y:S01]  /*2130*/  LDG.E R28, desc[UR6][R24.64+0x4] ;  /* 0x00000406181c7981 */ /* 0x000ee2000c1e1900 */
[----:B--2---:R-:W-:-:S03]  /*2140*/  IMAD.WIDE R2, R27, 0x4, R18 ;  /* 0x000000041b027825 */ /* 0x004fc600078e0212 */
[----:B------:R-:W2:Y:S01]  /*2150*/  LDG.E R27, desc[UR6][R24.64] ;  /* 0x00000006181b7981 */ /* 0x000ea2000c1e1900 */
[----:B------:R-:W-:-:S03]  /*2160*/  IMAD.WIDE R18, R29, 0x4, R18 ;  /* 0x000000041d127825 */ /* 0x000fc600078e0212 */
[----:B------:R-:W4:Y:S04]  /*2170*/  LDG.E R2, desc[UR6][R2.64] ;  /* 0x0000000602027981 */ /* 0x000f28000c1e1900 */
[----:B------:R-:W4:Y:S01]  /*2180*/  LDG.E R18, desc[UR6][R18.64] ;  /* 0x0000000612127981 */ /* 0x000f22000c1e1900 */
[----:B------:R-:W-:Y:S01]  /*2190*/  IADD3 R30, PT, PT, R30, 0x2, RZ ;  /* 0x000000021e1e7810 */ /* 0x000fe20007ffe0ff */
[----:B---3--:R-:W-:Y:S01]  /*21a0*/  FADD R29, R28, R28 ;  /* 0x0000001c1c1d7221 */ /* 0x008fe20000000000 */
[----:B--2---:R-:W-:-:S04]  /*21b0*/  FADD R27, R27, R27 ;  /* 0x0000001b1b1b7221 */ /* 0x004fc80000000000 */
[----:B----45:R-:W-:-:S04]  /*21c0*/  FFMA R26, R27, R2, R26 ;  /* 0x000000021b1a7223 */ /* 0x030fc8000000001a */
[----:B------:R-:W-:-:S07]  /*21d0*/  FFMA R26, R29, R18, R26 ;  /* 0x000000121d1a7223 */ /* 0x000fce000000001a */
.L_x_21:
[----:B------:R-:W-:Y:S05]  /*21e0*/  BSYNC.RECONVERGENT B1 ;  /* 0x0000000000017941 */ /* 0x000fea0003800200 */
.L_x_20:
[----:B------:R-:W-:Y:S05]  /*21f0*/  @!P1 BRA `(.L_x_17) ;  /* 0x0000000000389947 */ /* 0x000fea0003800000 */
[----:B------:R-:W0:Y:S01]  /*2200*/  LDC.64 R18, c[0x0][0x380] ;  /* 0x0000e000ff127b82 */ /* 0x000e220000000a00 */
[----:B------:R-:W-:-:S04]  /*2210*/  SHF.R.S32.HI R25, RZ, 0x1f, R30 ;  /* 0x0000001fff197819 */ /* 0x000fc8000001141e */
[----:B------:R-:W-:-:S03]  /*2220*/  LEA.HI R25, R25, R30, RZ, 0x5 ;  /* 0x0000001e19197211 */ /* 0x000fc600078f28ff */
[----:B------:R-:W2:Y:S01]  /*2230*/  LDC.64 R2, c[0x0][0x398] ;  /* 0x0000e600ff027b82 */ /* 0x000ea20000000a00 */
[----:B------:R-:W-:-:S05]  /*2240*/  LOP3.LUT R25, R25, 0xffffffe0, RZ, 0xc0, !PT ;  /* 0xffffffe019197812 */ /* 0x000fca00078ec0ff */
[----:B------:R-:W-:Y:S01]  /*2250*/  IMAD.IADD R24, R30, 0x1, -R25 ;  /* 0x000000011e187824 */ /* 0x000fe200078e0a19 */
[----:B------:R-:W-:-:S03]  /*2260*/  LEA R25, R23, R30, 0xe ;  /* 0x0000001e17197211 */ /* 0x000fc600078e70ff */
[----:B------:R-:W-:Y:S02]  /*2270*/  IMAD R27, R5, 0x20, R24 ;  /* 0x00000020051b7824 */ /* 0x000fe400078e0218 */
[----:B0-----:R-:W-:-:S06]  /*2280*/  IMAD.WIDE R18, R25, 0x4, R18 ;  /* 0x0000000419127825 */ /* 0x001fcc00078e0212 */
[----:B------:R-:W3:Y:S01]  /*2290*/  LDG.E R18, desc[UR6][R18.64] ;  /* 0x0000000612127981 */ /* 0x000ee2000c1e1900 */
[----:B--2---:R-:W-:-:S06]  /*22a0*/  IMAD.WIDE R2, R27, 0x4, R2 ;  /* 0x000000041b027825 */ /* 0x004fcc00078e0202 */
[----:B------:R-:W2:Y:S01]  /*22b0*/  LDG.E R2, desc[UR6][R2.64] ;  /* 0x0000000602027981 */ /* 0x000ea2000c1e1900 */
[----:B---3--:R-:W-:-:S04]  /*22c0*/  FADD R25, R18, R18 ;  /* 0x0000001212197221 */ /* 0x008fc80000000000 */
[----:B--2--5:R-:W-:-:S07]  /*22d0*/  FFMA R26, R25, R2, R26 ;  /* 0x00000002191a7223 */ /* 0x024fce000000001a */
.L_x_17:
[----:B------:R-:W-:Y:S05]  /*22e0*/  BSYNC.RECONVERGENT B0 ;  /* 0x0000000000007941 */ /* 0x000fea0003800200 */
.L_x_16:
[----:B------:R-:W-:Y:S01]  /*22f0*/  ISETP.GE.AND P0, PT, R16, R23, PT ;  /* 0x000000171000720c */ /* 0x000fe20003f06270 */
[----:B------:R-:W-:-:S12]  /*2300*/  BSSY.RECONVERGENT B0, `(.L_x_22) ;  /* 0x00000d4000007945 */ /* 0x000fd80003800200 */
[----:B------:R-:W-:Y:S05]  /*2310*/  @P0 BRA `(.L_x_23) ;  /* 0x0000000c00480947 */ /* 0x000fea0003800000 */
[C---:B------:R-:W-:Y:S01]  /*2320*/  IADD3 R2, PT, PT, R11.reuse, -0x1, RZ ;  /* 0xffffffff0b027810 */ /* 0x040fe20007ffe0ff */
[----:B------:R-:W-:Y:S01]  /*2330*/  BSSY.RECONVERGENT B1, `(.L_x_24) ;  /* 0x0000067000017945 */ /* 0x000fe20003800200 */
[----:B------:R-:W-:Y:S01]  /*2340*/  LOP3.LUT P1, RZ, R11, 0x7, RZ, 0xc0, !PT ;  /* 0x000000070bff7812 */ /* 0x000fe2000782c0ff */
[----:B------:R-:W-:Y:S01]  /*2350*/  IMAD.MOV.U32 R30, RZ, RZ, R16 ;  /* 0x000000ffff1e7224 */ /* 0x000fe200078e0010 */
[----:B------:R-:W-:-:S13]  /*2360*/  ISETP.GE.U32.AND P0, PT, R2, 0x7, PT ;  /* 0x000000070200780c */ /* 0x000fda0003f06070 */
[----:B------:R-:W-:Y:S05]  /*2370*/  @!P0 BRA `(.L_x_25) ;  /* 0x0000000400888947 */ /* 0x000fea0003800000 */
[----:B------:R-:W-:Y:S02]  /*2380*/  HFMA2 R27, -RZ, RZ, 0, 0 ;  /* 0x00000000ff1b7431 */ /* 0x000fe400000001ff */
[----:B------:R-:W-:-:S07]  /*2390*/  IMAD.MOV.U32 R30, RZ, RZ, R16 ;  /* 0x000000ffff1e7224 */ /* 0x000fce00078e0010 */
.L_x_26:
[C---:B------:R-:W-:Y:S01]  /*23a0*/  IADD3 R24, PT, PT, R30.reuse, 0x1, RZ ;  /* 0x000000011e187810 */ /* 0x040fe20007ffe0ff */
[C---:B------:R-:W-:Y:S01]  /*23b0*/  VIADD R32, R30.reuse, 0x2 ;  /* 0x000000021e207836 */ /* 0x040fe20000000000 */
[----:B------:R-:W-:Y:S01]  /*23c0*/  SHF.R.S32.HI R25, RZ, 0x1f, R30 ;  /* 0x0000001fff197819 */ /* 0x000fe2000001141e */
[----:B------:R-:W-:Y:S01]  /*23d0*/  VIADD R28, R30, 0x3 ;  /* 0x000000031e1c7836 */ /* 0x000fe20000000000 */
[----:B------:R-:W-:Y:S02]  /*23e0*/  SHF.R.S32.HI R3, RZ, 0x1f, R24 ;  /* 0x0000001fff037819 */ /* 0x000fe40000011418 */
[----:B------:R-:W-:Y:S02]  /*23f0*/  SHF.R.S32.HI R31, RZ, 0x1f, R32 ;  /* 0x0000001fff1f7819 */ /* 0x000fe40000011420 */
[----:B------:R-:W-:Y:S02]  /*2400*/  LEA.HI R18, R3, R24, RZ, 0x5 ;  /* 0x0000001803127211 */ /* 0x000fe400078f28ff */
[----:B------:R-:W0:Y:S01]  /*2410*/  LDC.64 R2, c[0x0][0x398] ;  /* 0x0000e600ff027b82 */ /* 0x000e220000000a00 */
[----:B------:R-:W-:-:S02]  /*2420*/  LEA.HI R25, R25, R30, RZ, 0x5 ;  /* 0x0000001e19197211 */ /* 0x000fc400078f28ff */
[----:B------:R-:W-:Y:S02]  /*2430*/  LOP3.LUT R29, R18, 0xffffffe0, RZ, 0xc0, !PT ;  /* 0xffffffe0121d7812 */ /* 0x000fe400078ec0ff */
[----:B------:R-:W-:Y:S02]  /*2440*/  LEA.HI R31, R31, R32, RZ, 0x5 ;  /* 0x000000201f1f7211 */ /* 0x000fe400078f28ff */
[----:B------:R-:W-:Y:S01]  /*2450*/  IADD3 R24, PT, PT, R24, -R29, RZ ;  /* 0x8000001d18187210 */ /* 0x000fe20007ffe0ff */
[----:B------:R-:W2:Y:S01]  /*2460*/  LDC.64 R18, c[0x0][0x380] ;  /* 0x0000e000ff127b82 */ /* 0x000ea20000000a00 */
[----:B------:R-:W-:Y:S02]  /*2470*/  SHF.R.S32.HI R29, RZ, 0x1f, R28 ;  /* 0x0000001fff1d7819 */ /* 0x000fe4000001141c */
[----:B------:R-:W-:Y:S02]  /*2480*/  LOP3.LUT R25, R25, 0xffffffe0, RZ, 0xc0, !PT ;  /* 0xffffffe019197812 */ /* 0x000fe400078ec0ff */
[----:B------:R-:W-:-:S02]  /*2490*/  LOP3.LUT R31, R31, 0xffffffe0, RZ, 0xc0, !PT ;  /* 0xffffffe01f1f7812 */ /* 0x000fc400078ec0ff */
[----:B------:R-:W-:Y:S01]  /*24a0*/  LEA.HI R29, R29, R28, RZ, 0x5 ;  /* 0x0000001c1d1d7211 */ /* 0x000fe200078f28ff */
[----:B------:R-:W-:Y:S01]  /*24b0*/  IMAD.IADD R34, R30, 0x1, -R25 ;  /* 0x000000011e227824 */ /* 0x000fe200078e0a19 */
[----:B------:R-:W-:Y:S02]  /*24c0*/  IADD3 R32, PT, PT, R32, -R31, RZ ;  /* 0x8000001f20207210 */ /* 0x000fe40007ffe0ff */
[----:B------:R-:W-:Y:S01]  /*24d0*/  LOP3.LUT R31, R29, 0xffffffe0, RZ, 0xc0, !PT ;  /* 0xffffffe01d1f7812 */ /* 0x000fe200078ec0ff */
[----:B------:R-:W-:Y:S01]  /*24e0*/  IMAD R29, R23, 0x4000, R30 ;  /* 0x00004000171d7824 */ /* 0x000fe200078e021e */
[C---:B------:R-:W-:Y:S02]  /*24f0*/  LEA R25, R5.reuse, R34, 0x5 ;  /* 0x0000002205197211 */ /* 0x040fe400078e28ff */
[----:B------:R-:W-:Y:S01]  /*2500*/  LEA R35, R5, R24, 0x5 ;  /* 0x0000001805237211 */ /* 0x000fe200078e28ff */
[----:B------:R-:W-:Y:S02]  /*2510*/  IMAD.IADD R28, R28, 0x1, -R31 ;  /* 0x000000011c1c7824 */ /* 0x000fe400078e0a1f */
[----:B0-----:R-:W-:-:S04]  /*2520*/  IMAD.WIDE R24, R25, 0x4, R2 ;  /* 0x0000000419187825 */ /* 0x001fc800078e0202 */
[----:B--2---:R-:W-:Y:S01]  /*2530*/  IMAD.WIDE R18, R29, 0x4, R18 ;  /* 0x000000041d127825 */ /* 0x004fe200078e0212 */
[----:B------:R-:W-:Y:S01]  /*2540*/  LEA R33, R5, R32, 0x5 ;  /* 0x0000002005217211 */ /* 0x000fe200078e28ff */
[----:B------:R-:W2:Y:S02]  /*2550*/  LDG.E R25, desc[UR6][R24.64] ;  /* 0x0000000618197981 */ /* 0x000ea4000c1e1900 */
[--C-:B------:R-:W-:Y:S02]  /*2560*/  IMAD.WIDE R34, R35, 0x4, R2.reuse ;  /* 0x0000000423227825 */ /* 0x100fe400078e0202 */
[----:B------:R-:W3:Y:S02]  /*2570*/  LDG.E R31, desc[UR6][R18.64] ;  /* 0x00000006121f7981 */ /* 0x000ee4000c1e1900 */
[----:B------:R-:W-:Y:S02]  /*2580*/  IMAD.WIDE R32, R33, 0x4, R2 ;  /* 0x0000000421207825 */ /* 0x000fe400078e0202 */
[----:B------:R-:W4:Y:S04]  /*2590*/  LDG.E R36, desc[UR6][R18.64+0x4] ;  /* 0x0000040612247981 */ /* 0x000f28000c1e1900 */
[----:B------:R-:W4:Y:S01]  /*25a0*/  LDG.E R34, desc[UR6][R34.64] ;  /* 0x0000000622227981 */ /* 0x000f22000c1e1900 */
[----:B------:R-:W-:-:S03]  /*25b0*/  IMAD R29, R5, 0x20, R28 ;  /* 0x00000020051d7824 */ /* 0x000fc600078e021c */
[----:B------:R-:W4:Y:S01]  /*25c0*/  LDG.E R37, desc[UR6][R18.64+0x8] ;  /* 0x0000080612257981 */ /* 0x000f22000c1e1900 */
[----:B------:R-:W-:-:S03]  /*25d0*/  IMAD.WIDE R28, R29, 0x4, R2 ;  /* 0x000000041d1c7825 */ /* 0x000fc600078e0202 */
[----:B------:R-:W4:Y:S04]  /*25e0*/  LDG.E R32, desc[UR6][R32.64] ;  /* 0x0000000620207981 */ /* 0x000f28000c1e1900 */
[----:B------:R-:W4:Y:S04]  /*25f0*/  LDG.E R24, desc[UR6][R18.64+0xc] ;  /* 0x00000c0612187981 */ /* 0x000f28000c1e1900 */
[----:B------:R-:W4:Y:S04]  /*2600*/  LDG.E R28, desc[UR6][R28.64] ;  /* 0x000000061c1c7981 */ /* 0x000f28000c1e1900 */
[----:B------:R-:W4:Y:S01]  /*2610*/  LDG.E R35, desc[UR6][R18.64+0x14] ;  /* 0x0000140612237981 */ /* 0x000f22000c1e1900 */
[----:B---3--:R-:W-:-:S04]  /*2620*/  FADD R31, R31, R31 ;  /* 0x0000001f1f1f7221 */ /* 0x008fc80000000000 */
[----:B--2--5:R-:W-:Y:S01]  /*2630*/  FFMA R25, R31, R25, R26 ;  /* 0x000000191f197223 */ /* 0x024fe2000000001a */
[----:B----4-:R-:W-:-:S04]  /*2640*/  FADD R36, R36, R36 ;  /* 0x0000002424247221 */ /* 0x010fc80000000000 */
[----:B------:R-:W-:Y:S01]  /*2650*/  FFMA R31, R36, R34, R25 ;  /* 0x00000022241f7223 */ /* 0x000fe20000000019 */
[----:B------:R-:W-:Y:S01]  /*2660*/  IADD3 R25, PT, PT, R30, 0x4, RZ ;  /* 0x000000041e197810 */ /* 0x000fe20007ffe0ff */
[----:B------:R-:W-:-:S04]  /*2670*/  FADD R26, R37, R37 ;  /* 0x00000025251a7221 */ /* 0x000fc80000000000 */
[----:B------:R-:W-:Y:S01]  /*2680*/  FFMA R33, R26, R32, R31 ;  /* 0x000000201a217223 */ /* 0x000fe2000000001f */
[----:B------:R-:W-:Y:S01]  /*2690*/  SHF.R.S32.HI R32, RZ, 0x1f, R25 ;  /* 0x0000001fff207819 */ /* 0x000fe20000011419 */
[----:B------:R-:W-:Y:S02]  /*26a0*/  VIADD R31, R30, 0x5 ;  /* 0x000000051e1f7836 */ /* 0x000fe40000000000 */
[----:B------:R-:W-:Y:S01]  /*26b0*/  FADD R26, R24, R24 ;  /* 0x00000018181a7221 */ /* 0x000fe20000000000 */
[----:B------:R-:W-:Y:S02]  /*26c0*/  LEA.HI R32, R32, R25, RZ, 0x5 ;  /* 0x0000001920207211 */ /* 0x000fe400078f28ff */
[----:B------:R-:W-:Y:S01]  /*26d0*/  SHF.R.S32.HI R24, RZ, 0x1f, R31 ;  /* 0x0000001fff187819 */ /* 0x000fe2000001141f */
[----:B------:R-:W-:Y:S01]  /*26e0*/  FFMA R26, R26, R28, R33 ;  /* 0x0000001c1a1a7223 */ /* 0x000fe20000000021 */
[----:B------:R-:W-:Y:S02]  /*26f0*/  LOP3.LUT R32, R32, 0xffffffe0, RZ, 0xc0, !PT ;  /* 0xffffffe020207812 */ /* 0x000fe400078ec0ff */
[----:B------:R-:W-:-:S02]  /*2700*/  LEA.HI R28, R24, R31, RZ, 0x5 ;  /* 0x0000001f181c7211 */ /* 0x000fc400078f28ff */
[C---:B------:R-:W-:Y:S01]  /*2710*/  IADD3 R24, PT, PT, R30.reuse, 0x6, RZ ;  /* 0x000000061e187810 */ /* 0x040fe20007ffe0ff */
[----:B------:R-:W-:Y:S01]  /*2720*/  IMAD.IADD R32, R25, 0x1, -R32 ;  /* 0x0000000119207824 */ /* 0x000fe200078e0a20 */
[----:B------:R-:W-:Y:S02]  /*2730*/  IADD3 R34, PT, PT, R30, 0x7, RZ ;  /* 0x000000071e227810 */ /* 0x000fe40007ffe0ff */
[----:B------:R-:W-:Y:S02]  /*2740*/  SHF.R.S32.HI R25, RZ, 0x1f, R24 ;  /* 0x0000001fff197819 */ /* 0x000fe40000011418 */
[----:B------:R-:W-:Y:S02]  /*2750*/  LOP3.LUT R28, R28, 0xffffffe0, RZ, 0xc0, !PT ;  /* 0xffffffe01c1c7812 */ /* 0x000fe400078ec0ff */
[----:B------:R-:W-:Y:S02]  /*2760*/  LEA.HI R25, R25, R24, RZ, 0x5 ;  /* 0x0000001819197211 */ /* 0x000fe400078f28ff */
[----:B------:R-:W-:-:S02]  /*2770*/  SHF.R.S32.HI R29, RZ, 0x1f, R34 ;  /* 0x0000001fff1d7819 */ /* 0x000fc40000011422 */
[----:B------:R-:W-:Y:S01]  /*2780*/  LOP3.LUT R25, R25, 0xffffffe0, RZ, 0xc0, !PT ;  /* 0xffffffe019197812 */ /* 0x000fe200078ec0ff */
[----:B------:R-:W-:Y:S01]  /*2790*/  IMAD.IADD R28, R31, 0x1, -R28 ;  /* 0x000000011f1c7824 */ /* 0x000fe200078e0a1c */
[----:B------:R-:W-:Y:S01]  /*27a0*/  LEA.HI R29, R29, R34, RZ, 0x5 ;  /* 0x000000221d1d7211 */ /* 0x000fe200078f28ff */
[----:B------:R-:W2:Y:S01]  /*27b0*/  LDG.E R31, desc[UR6][R18.64+0x10] ;  /* 0x00001006121f7981 */ /* 0x000ea2000c1e1900 */
[----:B------:R-:W-:Y:S01]  /*27c0*/  LEA R33, R5, R32, 0x5 ;  /* 0x0000002005217211 */ /* 0x000fe200078e28ff */
[----:B------:R-:W-:Y:S01]  /*27d0*/  IMAD.IADD R24, R24, 0x1, -R25 ;  /* 0x0000000118187824 */ /* 0x000fe200078e0a19 */
[----:B------:R-:W-:Y:S02]  /*27e0*/  LOP3.LUT R25, R29, 0xffffffe0, RZ, 0xc0, !PT ;  /* 0xffffffe01d197812 */ /* 0x000fe400078ec0ff */
[----:B------:R-:W-:Y:S01]  /*27f0*/  LEA R29, R5, R28, 0x5 ;  /* 0x0000001c051d7211 */ /* 0x000fe200078e28ff */
[----:B------:R-:W-:-:S04]  /*2800*/  IMAD.WIDE R32, R33, 0x4, R2 ;  /* 0x0000000421207825 */ /* 0x000fc800078e0202 */
[----:B------:R-:W-:Y:S02]  /*2810*/  IMAD.WIDE R28, R29, 0x4, R2 ;  /* 0x000000041d1c7825 */ /* 0x000fe400078e0202 */
[----:B------:R-:W3:Y:S04]  /*2820*/  LDG.E R33, desc[UR6][R32.64] ;  /* 0x0000000620217981 */ /* 0x000ee8000c1e1900 */
[----:B------:R-:W4:Y:S01]  /*2830*/  LDG.E R28, desc[UR6][R28.64] ;  /* 0x000000061c1c7981 */ /* 0x000f22000c1e1900 */
[----:B------:R-:W-:Y:S01]  /*2840*/  IMAD.IADD R34, R34, 0x1, -R25 ;  /* 0x0000000122227824 */ /* 0x000fe200078e0a19 */
[----:B------:R-:W-:-:S03]  /*2850*/  LEA R25, R5, R24, 0x5 ;  /* 0x0000001805197211 */ /* 0x000fc600078e28ff */
[----:B------:R-:W-:Y:S01]  /*2860*/  IMAD R37, R5, 0x20, R34 ;  /* 0x0000002005257824 */ /* 0x000fe200078e0222 */
[----:B------:R-:W4:Y:S01]  /*2870*/  LDG.E R32, desc[UR6][R18.64+0x1c] ;  /* 0x00001c0612207981 */ /* 0x000f22000c1e1900 */
[----:B------:R-:W-:-:S03]  /*2880*/  IMAD.WIDE R24, R25, 0x4, R2 ;  /* 0x0000000419187825 */ /* 0x000fc600078e0202 */
[----:B------:R-:W4:Y:S01]  /*2890*/  LDG.E R34, desc[UR6][R18.64+0x18] ;  /* 0x0000180612227981 */ /* 0x000f22000c1e1900 */
[----:B------:R-:W-:-:S03]  /*28a0*/  IMAD.WIDE R2, R37, 0x4, R2 ;  /* 0x0000000425027825 */ /* 0x000fc600078e0202 */
[----:B------:R-:W4:Y:S04]  /*28b0*/  LDG.E R24, desc[UR6][R24.64] ;  /* 0x0000000618187981 */ /* 0x000f28000c1e1900 */
[----:B------:R-:W4:Y:S01]  /*28c0*/  LDG.E R2, desc[UR6][R2.64] ;  /* 0x0000000602027981 */ /* 0x000f22000c1e1900 */
[----:B------:R-:W-:Y:S01]  /*28d0*/  IADD3 R27, PT, PT, R27, 0x8, RZ ;  /* 0x000000081b1b7810 */ /* 0x000fe20007ffe0ff */
[----:B------:R-:W-:Y:S02]  /*28e0*/  VIADD R30, R30, 0x8 ;  /* 0x000000081e1e7836 */ /* 0x000fe40000000000 */
[----:B--2---:R-:W-:-:S04]  /*28f0*/  FADD R31, R31, R31 ;  /* 0x0000001f1f1f7221 */ /* 0x004fc80000000000 */
[----:B---3--:R-:W-:Y:S01]  /*2900*/  FFMA R31, R31, R33, R26 ;  /* 0x000000211f1f7223 */ /* 0x008fe2000000001a */
[----:B------:R-:W-:-:S04]  /*2910*/  FADD R26, R35, R35 ;  /* 0x00000023231a7221 */ /* 0x000fc80000000000 */
[----:B----4-:R-:W-:Y:S01]  /*2920*/  FFMA R31, R26, R28, R31 ;  /* 0x0000001c1a1f7223 */ /* 0x010fe2000000001f */
[----:B------:R-:W-:-:S04]  /*2930*/  LOP3.LUT R26, R11, 0xfffffff8, RZ, 0xc0, !PT ;  /* 0xfffffff80b1a7812 */ /* 0x000fc800078ec0ff */
[----:B------:R-:W-:Y:S01]  /*2940*/  ISETP.NE.AND P0, PT, R27, R26, PT ;  /* 0x0000001a1b00720c */ /* 0x000fe20003f05270 */
[----:B------:R-:W-:Y:S01]  /*2950*/  FADD R34, R34, R34 ;  /* 0x0000002222227221 */ /* 0x000fe20000000000 */
[----:B------:R-:W-:-:S03]  /*2960*/  FADD R26, R32, R32 ;  /* 0x00000020201a7221 */ /* 0x000fc60000000000 */
[----:B------:R-:W-:-:S04]  /*2970*/  FFMA R31, R34, R24, R31 ;  /* 0x00000018221f7223 */ /* 0x000fc8000000001f */
[----:B------:R-:W-:-:S04]  /*2980*/  FFMA R26, R26, R2, R31 ;  /* 0x000000021a1a7223 */ /* 0x000fc8000000001f */
[----:B------:R-:W-:Y:S05]  /*2990*/  @P0 BRA `(.L_x_26) ;  /* 0xfffffff800800947 */ /* 0x000fea000383ffff */
.L_x_25:
[----:B------:R-:W-:Y:S05]  /*29a0*/  BSYNC.RECONVERGENT B1 ;  /* 0x0000000000017941 */ /* 0x000fea0003800200 */
.L_x_24:
[----:B------:R-:W-:Y:S05]  /*29b0*/  @!P1 BRA `(.L_x_23) ;  /* 0x0000000400a09947 */ /* 0x000fea0003800000 */
[----:B------:R-:W-:Y:S01]  /*29c0*/  LOP3.LUT R3, R15, 0x7, RZ, 0xc0, !PT ;  /* 0x000000070f037812 */ /* 0x000fe200078ec0ff */
[----:B------:R-:W-:Y:S03]  /*29d0*/  BSSY.RECONVERGENT B1, `(.L_x_27) ;  /* 0x0000035000017945 */ /* 0x000fe60003800200 */
[C---:B------:R-:W-:Y:S02]  /*29e0*/  IADD3 R2, PT, PT, R3.reuse, -0x1, RZ ;  /* 0xffffffff03027810 */ /* 0x040fe40007ffe0ff */
[----:B------:R-:W-:Y:S02]  /*29f0*/  LOP3.LUT P1, RZ, R3, 0x3, RZ, 0xc0, !PT ;  /* 0x0000000303ff7812 */ /* 0x000fe4000782c0ff */
[----:B------:R-:W-:-:S13]  /*2a00*/  ISETP.GE.U32.AND P0, PT, R2, 0x3, PT ;  /* 0x000000030200780c */ /* 0x000fda0003f06070 */
        /* <DEDUP_REMOVED lines=49> */
.L_x_28:
[----:B------:R-:W-:Y:S05]  /*2d20*/  BSYNC.RECONVERGENT B1 ;  /* 0x0000000000017941 */ /* 0x000fea0003800200 */
.L_x_27:
        /* <DEDUP_REMOVED lines=33> */
.L_x_30:
[----:B------:R-:W-:Y:S05]  /*2f40*/  BSYNC.RECONVERGENT B1 ;  /* 0x0000000000017941 */ /* 0x000fea0003800200 */
.L_x_29:
[----:B------:R-:W-:Y:S05]  /*2f50*/  @P1 BRA `(.L_x_23) ;  /* 0x0000000000381947 */ /* 0x000fea0003800000 */
        /* <DEDUP_REMOVED lines=14> */
.L_x_23:
[----:B------:R-:W-:Y:S05]  /*3040*/  BSYNC.RECONVERGENT B0 ;  /* 0x0000000000007941 */ /* 0x000fea0003800200 */
.L_x_22:
[----:B------:R-:W0:Y:S08]  /*3050*/  LDC.64 R2, c[0x0][0x3a0] ;  /* 0x0000e800ff027b82 */ /* 0x000e300000000a00 */
[----:B------:R-:W2:Y:S01]  /*3060*/  LDC.64 R18, c[0x0][0x390] ;  /* 0x0000e400ff127b82 */ /* 0x000ea20000000a00 */
[----:B0-----:R-:W-:-:S06]  /*3070*/  IMAD.WIDE R30, R4, 0x4, R2 ;  /* 0x00000004041e7825 */ /* 0x001fcc00078e0202 */
[----:B------:R-:W3:Y:S01]  /*3080*/  LDG.E R30, desc[UR6][R30.64] ;  /* 0x000000061e1e7981 */ /* 0x000ee2000c1e1900 */
[----:B------:R-:W-:Y:S01]  /*3090*/  IADD3 R29, PT, PT, R8, R23, RZ ;  /* 0x00000017081d7210 */ /* 0x000fe20007ffe0ff */
[----:B------:R-:W-:-:S04]  /*30a0*/  IMAD.IADD R3, R9, 0x1, R23 ;  /* 0x0000000109037824 */ /* 0x000fc800078e0217 */
[----:B--2---:R-:W-:-:S04]  /*30b0*/  IMAD.WIDE R28, R29, 0x4, R18 ;  /* 0x000000041d1c7825 */ /* 0x004fc800078e0212 */
[--C-:B------:R-:W-:Y:S02]  /*30c0*/  IMAD.WIDE R2, R3, 0x4, R18.reuse ;  /* 0x0000000403027825 */ /* 0x100fe400078e0212 */
[----:B------:R0:W2:Y:S02]  /*30d0*/  LDG.E R28, desc[UR6][R28.64] ;  /* 0x000000061c1c7981 */ /* 0x0000a4000c1e1900 */
[----:B------:R-:W-:Y:S02]  /*30e0*/  IMAD.WIDE R18, R4, 0x4, R18 ;  /* 0x0000000404127825 */ /* 0x000fe400078e0212 */
[----:B------:R4:W2:Y:S01]  /*30f0*/  LDG.E R3, desc[UR6][R2.64] ;  /* 0x0000000602037981 */ /* 0x0008a2000c1e1900 */
[----:B------:R-:W-:Y:S01]  /*3100*/  MOV R32, 0x3e055027 ;  /* 0x3e05502700207802 */ /* 0x000fe20000000f00 */
[----:B------:R-:W0:Y:S02]  /*3110*/  LDC R4, c[0x0][0x3ac] ;  /* 0x0000eb00ff047b82 */ /* 0x000e240000000800 */
[----:B------:R-:W2:Y:S01]  /*3120*/  LDG.E R24, desc[UR6][R18.64] ;  /* 0x0000000612187981 */ /* 0x000ea2000c1e1900 */
[----:B0-----:R-:W0:Y:S01]  /*3130*/  MUFU.RCP R29, R4 ;  /* 0x00000004001d7308 */ /* 0x001e220000001000 */
[----:B------:R-:W-:Y:S01]  /*3140*/  BSSY.RECONVERGENT B0, `(.L_x_31) ;  /* 0x0000029000007945 */ /* 0x000fe20003800200 */
[----:B---3--:R-:W-:-:S13]  /*3150*/  FSETP.GEU.AND P0, PT, R30, 1.175494350822287508e-38, PT ;  /* 0x008000001e00780b */ /* 0x008fda0003f0e000 */
[----:B------:R-:W-:-:S05]  /*3160*/  @!P0 FMUL R30, R30, 8388608 ;  /* 0x4b0000001e1e8820 */ /* 0x000fca0000400000 */
[----:B------:R-:W-:-:S04]  /*3170*/  IADD3 R27, PT, PT, R30, -0x3f2aaaab, RZ ;  /* 0xc0d555551e1b7810 */ /* 0x000fc80007ffe0ff */
[----:B------:R-:W-:-:S05]  /*3180*/  LOP3.LUT R27, R27, 0xff800000, RZ, 0xc0, !PT ;  /* 0xff8000001b1b7812 */ /* 0x000fca00078ec0ff */
[----:B------:R-:W-:-:S04]  /*3190*/  IMAD.IADD R25, R30, 0x1, -R27 ;  /* 0x000000011e197824 */ /* 0x000fc800078e0a1b */
[----:B------:R-:W-:-:S04]  /*31a0*/  FADD R25, R25, -1 ;  /* 0xbf80000019197421 */ /* 0x000fc80000000000 */
[----:B------:R-:W-:-:S04]  /*31b0*/  FFMA R32, R25, -R32, 0.14084610342979431152 ;  /* 0x3e1039f619207423 */ /* 0x000fc80000000820 */
[----:B------:R-:W-:-:S04]  /*31c0*/  FFMA R32, R25, R32, -0.12148627638816833496 ;  /* 0xbdf8cdcc19207423 */ /* 0x000fc80000000020 */
[----:B------:R-:W-:-:S04]  /*31d0*/  FFMA R32, R25, R32, 0.13980610668659210205 ;  /* 0x3e0f295519207423 */ /* 0x000fc80000000020 */
[----:B------:R-:W-:-:S04]  /*31e0*/  FFMA R32, R25, R32, -0.16684235632419586182 ;  /* 0xbe2ad8b919207423 */ /* 0x000fc80000000020 */
[----:B------:R-:W-:-:S04]  /*31f0*/  FFMA R32, R25, R32, 0.20012299716472625732 ;  /* 0x3e4ced0b19207423 */ /* 0x000fc80000000020 */
[----:B------:R-:W-:Y:S01]  /*3200*/  FFMA R32, R25, R32, -0.24999669194221496582 ;  /* 0xbe7fff2219207423 */ /* 0x000fe20000000020 */
[----:B----4-:R-:W-:-:S03]  /*3210*/  FSEL R2, RZ, -23, P0 ;  /* 0xc1b80000ff027808 */ /* 0x010fc60000000000 */
[----:B------:R-:W-:Y:S01]  /*3220*/  FFMA R32, R25, R32, 0.33333182334899902344 ;  /* 0x3eaaaa7819207423 */ /* 0x000fe20000000020 */
[----:B------:R-:W-:-:S03]  /*3230*/  ISETP.GT.U32.AND P0, PT, R30, 0x7f7fffff, PT ;  /* 0x7f7fffff1e00780c */ /* 0x000fc60003f04070 */
[----:B------:R-:W-:Y:S01]  /*3240*/  FFMA R32, R25, R32, -0.5 ;  /* 0xbf00000019207423 */ /* 0x000fe20000000020 */
[----:B------:R-:W-:-:S03]  /*3250*/  I2FP.F32.S32 R27, R27 ;  /* 0x0000001b001b7245 */ /* 0x000fc60000201400 */
[----:B------:R-:W-:Y:S02]  /*3260*/  FMUL R32, R25, R32 ;  /* 0x0000002019207220 */ /* 0x000fe40000400000 */
[----:B------:R-:W-:Y:S01]  /*3270*/  FFMA R2, R27, 1.1920928955078125e-07, R2 ;  /* 0x340000001b027823 */ /* 0x000fe20000000002 */
[----:B------:R-:W-:Y:S02]  /*3280*/  IMAD.MOV.U32 R27, RZ, RZ, 0x7f800000 ;  /* 0x7f800000ff1b7424 */ /* 0x000fe400078e00ff */
[----:B------:R-:W-:-:S04]  /*3290*/  FFMA R25, R25, R32, R25 ;  /* 0x0000002019197223 */ /* 0x000fc80000000019 */
[----:B------:R-:W-:Y:S01]  /*32a0*/  FFMA R2, R2, 0.69314718246459960938, R25 ;  /* 0x3f31721802027823 */ /* 0x000fe20000000019 */
[C---:B------:R-:W-:Y:S01]  /*32b0*/  @P0 FFMA R2, R30.reuse, R27, +INF ;  /* 0x7f8000001e020423 */ /* 0x040fe2000000001b */
[----:B------:R-:W-:-:S04]  /*32c0*/  FSETP.NEU.AND P0, PT, R30, RZ, PT ;  /* 0x000000ff1e00720b */ /* 0x000fc80003f0d000 */
[----:B------:R-:W-:Y:S01]  /*32d0*/  FSEL R30, -R2, +INF , P0 ;  /* 0x7f800000021e7808 */ /* 0x000fe20000000100 */
[----:B0-----:R-:W-:-:S07]  /*32e0*/  FFMA R32, R29, -R4, 1 ;  /* 0x3f8000001d207423 */ /* 0x001fce0000000804 */
[----:B------:R-:W0:Y:S01]  /*32f0*/  FCHK P0, R30, R4 ;  /* 0x000000041e007302 */ /* 0x000e220000000000 */
[----:B------:R-:W-:Y:S01]  /*3300*/  FFMA R2, R29, R32, R29 ;  /* 0x000000201d027223 */ /* 0x000fe2000000001d */
[----:B--2---:R-:W-:-:S03]  /*3310*/  FADD R3, R28, R3 ;  /* 0x000000031c037221 */ /* 0x004fc60000000000 */
[----:B------:R-:W-:Y:S01]  /*3320*/  FFMA R27, R2, R30, RZ ;  /* 0x0000001e021b7223 */ /* 0x000fe200000000ff */
[----:B-----5:R-:W-:Y:S01]  /*3330*/  FFMA R26, R7, -R3, R26 ;  /* 0x80000003071a7223 */ /* 0x020fe2000000001a */
[----:B------:R-:W-:Y:S02]  /*3340*/  FMUL R25, R24, 32 ;  /* 0x4200000018197820 */ /* 0x000fe40000400000 */
[----:B------:R-:W-:Y:S02]  /*3350*/  FFMA R3, R27, -R4, R30 ;  /* 0x800000041b037223 */ /* 0x000fe4000000001e */
[----:B------:R-:W-:Y:S02]  /*3360*/  FMUL R25, R25, R26 ;  /* 0x0000001a19197220 */ /* 0x000fe40000400000 */
[----:B------:R-:W-:Y:S01]  /*3370*/  FFMA R26, R2, R3, R27 ;  /* 0x00000003021a7223 */ /* 0x000fe2000000001b */
[----:B0-----:R-:W-:Y:S06]  /*3380*/  @!P0 BRA `(.L_x_32) ;  /* 0x0000000000108947 */ /* 0x001fec0003800000 */
[----:B------:R-:W-:Y:S02]  /*3390*/  MOV R3, R30 ;  /* 0x0000001e00037202 */ /* 0x000fe40000000f00 */
[----:B------:R-:W-:-:S07]  /*33a0*/  MOV R4, 0x33c0 ;  /* 0x000033c000047802 */ /* 0x000fce0000000f00 */
[----:B-1----:R-:W-:Y:S05]  /*33b0*/  CALL.REL.NOINC `($__internal_0_$__cuda_sm3x_div_rn_noftz_f32_slowpath) ;  /* 0x0000000000487944 */ /* 0x002fea0003c00000 */
[----:B------:R-:W-:-:S07]  /*33c0*/  IMAD.MOV.U32 R26, RZ, RZ, R2 ;  /* 0x000000ffff1a7224 */ /* 0x000fce00078e0002 */
.L_x_32:
[----:B------:R-:W-:Y:S05]  /*33d0*/  BSYNC.RECONVERGENT B0 ;  /* 0x0000000000007941 */ /* 0x000fea0003800200 */
.L_x_31:
[----:B------:R-:W0:Y:S01]  /*33e0*/  LDC.64 R2, c[0x0][0x398] ;  /* 0x0000e600ff027b82 */ /* 0x000e220000000a00 */
[----:B------:R-:W-:Y:S01]  /*33f0*/  FSETP.GT.AND P0, PT, R26, R25, PT ;  /* 0x000000191a00720b */ /* 0x000fe20003f04000 */
[----:B------:R-:W-:Y:S01]  /*3400*/  VIADD R4, R16, 0x10 ;  /* 0x0000001010047836 */ /* 0x000fe20000000000 */
[----:B------:R-:W-:Y:S01]  /*3410*/  IADD3 R23, PT, PT, R23, 0x1, RZ ;  /* 0x0000000117177810 */ /* 0x000fe20007ffe0ff */
[----:B------:R-:W-:Y:S01]  /*3420*/  VIADD R14, R14, 0x1 ;  /* 0x000000010e0e7836 */ /* 0x000fe20000000000 */
[----:B------:R-:W-:Y:S02]  /*3430*/  IADD3 R15, PT, PT, R15, 0x1, RZ ;  /* 0x000000010f0f7810 */ /* 0x000fe40007ffe0ff */
[----:B------:R-:W-:-:S07]  /*3440*/  IADD3 R11, PT, PT, R11, 0x1, RZ ;  /* 0x000000010b0b7810 */ /* 0x000fce0007ffe0ff */
[C---:B------:R-:W-:Y:S01]  /*3450*/  @P0 FADD R27, -R24.reuse, -RZ ;  /* 0x800000ff181b0221 */ /* 0x040fe20000000100 */
[----:B------:R-:W-:-:S04]  /*3460*/  @P0 FMUL R25, R24, -2 ;  /* 0xc000000018190820 */ /* 0x000fc80000400000 */
[----:B------:R2:W-:Y:S01]  /*3470*/  @P0 STG.E desc[UR6][R18.64], R27 ;  /* 0x0000001b12000986 */ /* 0x0005e2000c101906 */
[----:B0-----:R-:W-:-:S05]  /*3480*/  IMAD.WIDE R2, R22, 0x4, R2 ;  /* 0x0000000416027825 */ /* 0x001fca00078e0202 */
[----:B------:R2:W-:Y:S04]  /*3490*/  @P0 STG.E desc[UR6][R2.64], R25 ;  /* 0x0000001902000986 */ /* 0x0005e8000c101906 */
[----:B------:R2:W-:Y:S01]  /*34a0*/  @!P0 STG.E desc[UR6][R2.64], RZ ;  /* 0x000000ff02008986 */ /* 0x0005e2000c101906 */
[----:B------:R-:W-:-:S13]  /*34b0*/  ISETP.GE.AND P0, PT, R23, R4, PT ;  /* 0x000000041700720c */ /* 0x000fda0003f06270 */
[----:B--2---:R-:W-:Y:S05]  /*34c0*/  @!P0 BRA `(.L_x_33) ;  /* 0xffffffe000288947 */ /* 0x004fea000383ffff */
[----:B------:R-:W-:Y:S05]  /*34d0*/  EXIT ;  /* 0x000000000000794d */ /* 0x000fea0003800000 */
        .weak           $__internal_0_$__cuda_sm3x_div_rn_noftz_f32_slowpath
        .type           $__internal_0_$__cuda_sm3x_div_rn_noftz_f32_slowpath,@function
        .size           $__internal_0_$__cuda_sm3x_div_rn_noftz_f32_slowpath,(.L_x_46 - $__internal_0_$__cuda_sm3x_div_rn_noftz_f32_slowpath)
$__internal_0_$__cuda_sm3x_div_rn_noftz_f32_slowpath:
[--C-:B------:R-:W-:Y:S01]  /*34e0*/  SHF.R.U32.HI R26, RZ, 0x17, R0.reuse ;  /* 0x00000017ff1a7819 */ /* 0x100fe20000011600 */
[----:B------:R-:W-:Y:S01]  /*34f0*/  BSSY.RECONVERGENT B2, `(.L_x_34) ;  /* 0x0000063000027945 */ /* 0x000fe20003800200 */
[----:B------:R-:W-:Y:S01]  /*3500*/  SHF.R.U32.HI R2, RZ, 0x17, R3 ;  /* 0x00000017ff027819 */ /* 0x000fe20000011603 */
[----:B------:R-:W-:Y:S01]  /*3510*/  IMAD.MOV.U32 R30, RZ, RZ, R0 ;  /* 0x000000ffff1e7224 */ /* 0x000fe200078e0000 */
[----:B------:R-:W-:Y:S02]  /*3520*/  LOP3.LUT R26, R26, 0xff, RZ, 0xc0, !PT ;  /* 0x000000ff1a1a7812 */ /* 0x000fe400078ec0ff */
[----:B------:R-:W-:-:S03]  /*3530*/  LOP3.LUT R2, R2, 0xff, RZ, 0xc0, !PT ;  /* 0x000000ff02027812 */ /* 0x000fc600078ec0ff */
[----:B------:R-:W-:Y:S01]  /*3540*/  VIADD R28, R26, 0xffffffff ;  /* 0xffffffff1a1c7836 */ /* 0x000fe20000000000 */
[----:B------:R-:W-:-:S04]  /*3550*/  IADD3 R29, PT, PT, R2, -0x1, RZ ;  /* 0xffffffff021d7810 */ /* 0x000fc80007ffe0ff */
[----:B------:R-:W-:-:S04]  /*3560*/  ISETP.GT.U32.AND P0, PT, R28, 0xfd, PT ;  /* 0x000000fd1c00780c */ /* 0x000fc80003f04070 */
[----:B------:R-:W-:-:S13]  /*3570*/  ISETP.GT.U32.OR P0, PT, R29, 0xfd, P0 ;  /* 0x000000fd1d00780c */ /* 0x000fda0000704470 */
[----:B------:R-:W-:Y:S01]  /*3580*/  @!P0 MOV R27, RZ ;  /* 0x000000ff001b8202 */ /* 0x000fe20000000f00 */
[----:B------:R-:W-:Y:S06]  /*3590*/  @!P0 BRA `(.L_x_35) ;  /* 0x00000000005c8947 */ /* 0x000fec0003800000 */
[----:B------:R-:W-:Y:S02]  /*35a0*/  FSETP.GTU.FTZ.AND P0, PT, |R3|, +INF , PT ;  /* 0x7f8000000300780b */ /* 0x000fe40003f1c200 */
[----:B------:R-:W-:-:S04]  /*35b0*/  FSETP.GTU.FTZ.AND P1, PT, |R0|, +INF , PT ;  /* 0x7f8000000000780b */ /* 0x000fc80003f3c200 */
[----:B------:R-:W-:-:S13]  /*35c0*/  PLOP3.LUT P0, PT, P0, P1, PT, 0xf8, 0x8f ;  /* 0x00000000008f781c */ /* 0x000fda0000703f70 */
[----:B------:R-:W-:Y:S05]  /*35d0*/  @P0 BRA `(.L_x_36) ;  /* 0x00000004004c0947 */ /* 0x000fea0003800000 */
[----:B------:R-:W-:-:S13]  /*35e0*/  LOP3.LUT P0, RZ, R30, 0x7fffffff, R3, 0xc8, !PT ;  /* 0x7fffffff1eff7812 */ /* 0x000fda000780c803 */
[----:B------:R-:W-:Y:S05]  /*35f0*/  @!P0 BRA `(.L_x_37) ;  /* 0x00000004003c8947 */ /* 0x000fea0003800000 */
[C---:B------:R-:W-:Y:S02]  /*3600*/  FSETP.NEU.FTZ.AND P2, PT, |R3|.reuse, +INF , PT ;  /* 0x7f8000000300780b */ /* 0x040fe40003f5d200 */
[----:B------:R-:W-:Y:S02]  /*3610*/  FSETP.NEU.FTZ.AND P1, PT, |R0|, +INF , PT ;  /* 0x7f8000000000780b */ /* 0x000fe40003f3d200 */
[----:B------:R-:W-:-:S11]  /*3620*/  FSETP.NEU.FTZ.AND P0, PT, |R3|, +INF , PT ;  /* 0x7f8000000300780b */ /* 0x000fd60003f1d200 */
[----:B------:R-:W-:Y:S05]  /*3630*/  @!P1 BRA !P2, `(.L_x_37) ;  /* 0x00000004002c9947 */ /* 0x000fea0005000000 */
[----:B------:R-:W-:-:S04]  /*3640*/  LOP3.LUT P2, RZ, R3, 0x7fffffff, RZ, 0xc0, !PT ;  /* 0x7fffffff03ff7812 */ /* 0x000fc8000784c0ff */
[----:B------:R-:W-:-:S13]  /*3650*/  PLOP3.LUT P1, PT, P1, P2, PT, 0x2f, 0xf2 ;  /* 0x0000000000f2781c */ /* 0x000fda0000f24577 */
[----:B------:R-:W-:Y:S05]  /*3660*/  @P1 BRA `(.L_x_38) ;  /* 0x0000000400181947 */ /* 0x000fea0003800000 */
[----:B------:R-:W-:-:S04]  /*3670*/  LOP3.LUT P1, RZ, R30, 0x7fffffff, RZ, 0xc0, !PT ;  /* 0x7fffffff1eff7812 */ /* 0x000fc8000782c0ff */
[----:B------:R-:W-:-:S13]  /*3680*/  PLOP3.LUT P0, PT, P0, P1, PT, 0x2f, 0xf2 ;  /* 0x0000000000f2781c */ /* 0x000fda0000702577 */
[----:B------:R-:W-:Y:S05]  /*3690*/  @P0 BRA `(.L_x_39) ;  /* 0x0000000400000947 */ /* 0x000fea0003800000 */
[----:B------:R-:W-:Y:S02]  /*36a0*/  ISETP.GE.AND P0, PT, R29, RZ, PT ;  /* 0x000000ff1d00720c */ /* 0x000fe40003f06270 */
[----:B------:R-:W-:-:S11]  /*36b0*/  ISETP.GE.AND P1, PT, R28, RZ, PT ;  /* 0x000000ff1c00720c */ /* 0x000fd60003f26270 */
[----:B------:R-:W-:Y:S01]  /*36c0*/  @P0 IMAD.MOV.U32 R27, RZ, RZ, RZ ;  /* 0x000000ffff1b0224 */ /* 0x000fe200078e00ff */
[----:B------:R-:W-:Y:S01]  /*36d0*/  @!P0 MOV R27, 0xffffffc0 ;  /* 0xffffffc0001b8802 */ /* 0x000fe20000000f00 */
[----:B------:R-:W-:Y:S01]  /*36e0*/  @!P0 FFMA R3, R3, 1.84467440737095516160e+19, RZ ;  /* 0x5f80000003038823 */ /* 0x000fe200000000ff */
[----:B------:R-:W-:-:S03]  /*36f0*/  @!P1 FFMA R30, R0, 1.84467440737095516160e+19, RZ ;  /* 0x5f800000001e9823 */ /* 0x000fc600000000ff */
[----:B------:R-:W-:-:S07]  /*3700*/  @!P1 VIADD R27, R27, 0x40 ;  /* 0x000000401b1b9836 */ /* 0x000fce0000000000 */
.L_x_35:
[----:B------:R-:W-:Y:S01]  /*3710*/  LEA R29, R26, 0xc0800000, 0x17 ;  /* 0xc08000001a1d7811 */ /* 0x000fe200078eb8ff */
[----:B------:R-:W-:Y:S03]  /*3720*/  BSSY.RECONVERGENT B3, `(.L_x_40) ;  /* 0x0000036000037945 */ /* 0x000fe60003800200 */
[----:B------:R-:W-:Y:S01]  /*3730*/  IADD3 R32, PT, PT, -R29, R30, RZ ;  /* 0x0000001e1d207210 */ /* 0x000fe20007ffe1ff */
[----:B------:R-:W-:-:S03]  /*3740*/  VIADD R30, R2, 0xffffff81 ;  /* 0xffffff81021e7836 */ /* 0x000fc60000000000 */
[----:B------:R-:W0:Y:S01]  /*3750*/  MUFU.RCP R28, R32 ;  /* 0x00000020001c7308 */ /* 0x000e220000001000 */
[----:B------:R-:W-:Y:S01]  /*3760*/  FADD.FTZ R29, -R32, -RZ ;  /* 0x800000ff201d7221 */ /* 0x000fe20000010100 */
[C---:B------:R-:W-:Y:S01]  /*3770*/  IMAD R2, R30.reuse, -0x800000, R3 ;  /* 0xff8000001e027824 */ /* 0x040fe200078e0203 */
[----:B------:R-:W-:-:S04]  /*3780*/  IADD3 R26, PT, PT, R30, 0x7f, -R26 ;  /* 0x0000007f1e1a7810 */ /* 0x000fc80007ffe81a */
[----:B------:R-:W-:Y:S01]  /*3790*/  IADD3 R27, PT, PT, R26, R27, RZ ;  /* 0x0000001b1a1b7210 */ /* 0x000fe20007ffe0ff */
[----:B0-----:R-:W-:-:S04]  /*37a0*/  FFMA R31, R28, R29, 1 ;  /* 0x3f8000001c1f7423 */ /* 0x001fc8000000001d */
[----:B------:R-:W-:-:S04]  /*37b0*/  FFMA R31, R28, R31, R28 ;  /* 0x0000001f1c1f7223 */ /* 0x000fc8000000001c */
[----:B------:R-:W-:-:S04]  /*37c0*/  FFMA R28, R2, R31, RZ ;  /* 0x0000001f021c7223 */ /* 0x000fc800000000ff */
[----:B------:R-:W-:-:S04]  /*37d0*/  FFMA R3, R29, R28, R2 ;  /* 0x0000001c1d037223 */ /* 0x000fc80000000002 */
[----:B------:R-:W-:-:S04]  /*37e0*/  FFMA R28, R31, R3, R28 ;  /* 0x000000031f1c7223 */ /* 0x000fc8000000001c */
[----:B------:R-:W-:-:S04]  /*37f0*/  FFMA R29, R29, R28, R2 ;  /* 0x0000001c1d1d7223 */ /* 0x000fc80000000002 */
[----:B------:R-:W-:-:S05]  /*3800*/  FFMA R2, R31, R29, R28 ;  /* 0x0000001d1f027223 */ /* 0x000fca000000001c */
[----:B------:R-:W-:-:S04]  /*3810*/  SHF.R.U32.HI R3, RZ, 0x17, R2 ;  /* 0x00000017ff037819 */ /* 0x000fc80000011602 */
[----:B------:R-:W-:-:S05]  /*3820*/  LOP3.LUT R26, R3, 0xff, RZ, 0xc0, !PT ;  /* 0x000000ff031a7812 */ /* 0x000fca00078ec0ff */
[----:B------:R-:W-:-:S05]  /*3830*/  IMAD.IADD R3, R26, 0x1, R27 ;  /* 0x000000011a037824 */ /* 0x000fca00078e021b */
[----:B------:R-:W-:-:S04]  /*3840*/  IADD3 R26, PT, PT, R3, -0x1, RZ ;  /* 0xffffffff031a7810 */ /* 0x000fc80007ffe0ff */
[----:B------:R-:W-:-:S13]  /*3850*/  ISETP.GE.U32.AND P0, PT, R26, 0xfe, PT ;  /* 0x000000fe1a00780c */ /* 0x000fda0003f06070 */
[----:B------:R-:W-:Y:S05]  /*3860*/  @!P0 BRA `(.L_x_41) ;  /* 0x0000000000808947 */ /* 0x000fea0003800000 */
[----:B------:R-:W-:-:S13]  /*3870*/  ISETP.GT.AND P0, PT, R3, 0xfe, PT ;  /* 0x000000fe0300780c */ /* 0x000fda0003f04270 */
[----:B------:R-:W-:Y:S05]  /*3880*/  @P0 BRA `(.L_x_42) ;  /* 0x00000000006c0947 */ /* 0x000fea0003800000 */
[----:B------:R-:W-:-:S13]  /*3890*/  ISETP.GE.AND P0, PT, R3, 0x1, PT ;  /* 0x000000010300780c */ /* 0x000fda0003f06270 */
[----:B------:R-:W-:Y:S05]  /*38a0*/  @P0 BRA `(.L_x_43) ;  /* 0x0000000000740947 */ /* 0x000fea0003800000 */
[----:B------:R-:W-:Y:S02]  /*38b0*/  ISETP.GE.AND P0, PT, R3, -0x18, PT ;  /* 0xffffffe80300780c */ /* 0x000fe40003f06270 */
[----:B------:R-:W-:-:S11]  /*38c0*/  LOP3.LUT R2, R2, 0x80000000, RZ, 0xc0, !PT ;  /* 0x8000000002027812 */ /* 0x000fd600078ec0ff */
[----:B------:R-:W-:Y:S05]  /*38d0*/  @!P0 BRA `(.L_x_43) ;  /* 0x0000000000688947 */ /* 0x000fea0003800000 */
[CCC-:B------:R-:W-:Y:S01]  /*38e0*/  FFMA.RZ R26, R31.reuse, R29.reuse, R28.reuse ;  /* 0x0000001d1f1a7223 */ /* 0x1c0fe2000000c01c */
[CCC-:B------:R-:W-:Y:S01]  /*38f0*/  FFMA.RP R27, R31.reuse, R29.reuse, R28.reuse ;  /* 0x0000001d1f1b7223 */ /* 0x1c0fe2000000801c */
[----:B------:R-:W-:Y:S01]  /*3900*/  FFMA.RM R30, R31, R29, R28 ;  /* 0x0000001d1f1e7223 */ /* 0x000fe2000000401c */
[C---:B------:R-:W-:Y:S01]  /*3910*/  VIADD R28, R3.reuse, 0x20 ;  /* 0x00000020031c7836 */ /* 0x040fe20000000000 */
[C---:B------:R-:W-:Y:S02]  /*3920*/  ISETP.NE.AND P2, PT, R3.reuse, RZ, PT ;  /* 0x000000ff0300720c */ /* 0x040fe40003f45270 */
[----:B------:R-:W-:Y:S02]  /*3930*/  LOP3.LUT R26, R26, 0x7fffff, RZ, 0xc0, !PT ;  /* 0x007fffff1a1a7812 */ /* 0x000fe400078ec0ff */
[----:B------:R-:W-:Y:S02]  /*3940*/  ISETP.NE.AND P1, PT, R3, RZ, PT ;  /* 0x000000ff0300720c */ /* 0x000fe40003f25270 */
[----:B------:R-:W-:-:S02]  /*3950*/  LOP3.LUT R29, R26, 0x800000, RZ, 0xfc, !PT ;  /* 0x008000001a1d7812 */ /* 0x000fc400078efcff */
[----:B------:R-:W-:Y:S02]  /*3960*/  IADD3 R3, PT, PT, -R3, RZ, RZ ;  /* 0x000000ff03037210 */ /* 0x000fe40007ffe1ff */
[----:B------:R-:W-:Y:S02]  /*3970*/  SHF.L.U32 R28, R29, R28, RZ ;  /* 0x0000001c1d1c7219 */ /* 0x000fe400000006ff */
[----:B------:R-:W-:Y:S02]  /*3980*/  FSETP.NEU.FTZ.AND P0, PT, R27, R30, PT ;  /* 0x0000001e1b00720b */ /* 0x000fe40003f1d000 */
[----:B------:R-:W-:Y:S02]  /*3990*/  SEL R26, R3, RZ, P2 ;  /* 0x000000ff031a7207 */ /* 0x000fe40001000000 */
[----:B------:R-:W-:Y:S02]  /*39a0*/  ISETP.NE.AND P1, PT, R28, RZ, P1 ;  /* 0x000000ff1c00720c */ /* 0x000fe40000f25270 */
[----:B------:R-:W-:-:S02]  /*39b0*/  SHF.R.U32.HI R28, RZ, R26, R29 ;  /* 0x0000001aff1c7219 */ /* 0x000fc4000001161d */
[----:B------:R-:W-:Y:S02]  /*39c0*/  PLOP3.LUT P0, PT, P0, P1, PT, 0xf8, 0x8f ;  /* 0x00000000008f781c */ /* 0x000fe40000703f70 */
[----:B------:R-:W-:Y:S02]  /*39d0*/  SHF.R.U32.HI R26, RZ, 0x1, R28 ;  /* 0x00000001ff1a7819 */ /* 0x000fe4000001161c */
[----:B------:R-:W-:-:S04]  /*39e0*/  SEL R3, RZ, 0x1, !P0 ;  /* 0x00000001ff037807 */ /* 0x000fc80004000000 */
[----:B------:R-:W-:-:S04]  /*39f0*/  LOP3.LUT R3, R3, 0x1, R26, 0xf8, !PT ;  /* 0x0000000103037812 */ /* 0x000fc800078ef81a */
[----:B------:R-:W-:-:S05]  /*3a00*/  LOP3.LUT R3, R3, R28, RZ, 0xc0, !PT ;  /* 0x0000001c03037212 */ /* 0x000fca00078ec0ff */
[----:B------:R-:W-:-:S05]  /*3a10*/  IMAD.IADD R3, R26, 0x1, R3 ;  /* 0x000000011a037824 */ /* 0x000fca00078e0203 */
[----:B------:R-:W-:Y:S01]  /*3a20*/  LOP3.LUT R2, R3, R2, RZ, 0xfc, !PT ;  /* 0x0000000203027212 */ /* 0x000fe200078efcff */
[----:B------:R-:W-:Y:S06]  /*3a30*/  BRA `(.L_x_43) ;  /* 0x0000000000107947 */ /* 0x000fec0003800000 */
.L_x_42:
[----:B------:R-:W-:-:S04]  /*3a40*/  LOP3.LUT R2, R2, 0x80000000, RZ, 0xc0, !PT ;  /* 0x8000000002027812 */ /* 0x000fc800078ec0ff */
[----:B------:R-:W-:Y:S01]  /*3a50*/  LOP3.LUT R2, R2, 0x7f800000, RZ, 0xfc, !PT ;  /* 0x7f80000002027812 */ /* 0x000fe200078efcff */
[----:B------:R-:W-:Y:S06]  /*3a60*/  BRA `(.L_x_43) ;  /* 0x0000000000047947 */ /* 0x000fec0003800000 */
.L_x_41:
[----:B------:R-:W-:-:S07]  /*3a70*/  LEA R2, R27, R2, 0x17 ;  /* 0x000000021b027211 */ /* 0x000fce00078eb8ff */
.L_x_43:
[----:B------:R-:W-:Y:S05]  /*3a80*/  BSYNC.RECONVERGENT B3 ;  /* 0x0000000000037941 */ /* 0x000fea0003800200 */
.L_x_40:
[----:B------:R-:W-:Y:S05]  /*3a90*/  BRA `(.L_x_44) ;  /* 0x0000000000207947 */ /* 0x000fea0003800000 */
.L_x_39:
[----:B------:R-:W-:-:S04]  /*3aa0*/  LOP3.LUT R2, R30, 0x80000000, R3, 0x48, !PT ;  /* 0x800000001e027812 */ /* 0x000fc800078e4803 */
[----:B------:R-:W-:Y:S01]  /*3ab0*/  LOP3.LUT R2, R2, 0x7f800000, RZ, 0xfc, !PT ;  /* 0x7f80000002027812 */ /* 0x000fe200078efcff */
[----:B------:R-:W-:Y:S06]  /*3ac0*/  BRA `(.L_x_44) ;  /* 0x0000000000147947 */ /* 0x000fec0003800000 */
.L_x_38:
[----:B------:R-:W-:Y:S01]  /*3ad0*/  LOP3.LUT R2, R30, 0x80000000, R3, 0x48, !PT ;  /* 0x800000001e027812 */ /* 0x000fe200078e4803 */
[----:B------:R-:W-:Y:S06]  /*3ae0*/  BRA `(.L_x_44) ;  /* 0x00000000000c7947 */ /* 0x000fec0003800000 */
.L_x_37:
[----:B------:R-:W0:Y:S01]  /*3af0*/  MUFU.RSQ R2, -QNAN ;  /* 0xffc0000000027908 */ /* 0x000e220000001400 */
[----:B------:R-:W-:Y:S05]  /*3b00*/  BRA `(.L_x_44) ;  /* 0x0000000000047947 */ /* 0x000fea0003800000 */
.L_x_36:
[----:B------:R-:W-:-:S07]  /*3b10*/  FADD.FTZ R2, R3, R0 ;  /* 0x0000000003027221 */ /* 0x000fce0000010000 */
.L_x_44:
[----:B------:R-:W-:Y:S05]  /*3b20*/  BSYNC.RECONVERGENT B2 ;  /* 0x0000000000027941 */ /* 0x000fea0003800200 */
.L_x_34:
[----:B------:R-:W-:Y:S02]  /*3b30*/  HFMA2 R27, -RZ, RZ, 0, 0 ;  /* 0x00000000ff1b7431 */ /* 0x000fe400000001ff */
[----:B------:R-:W-:-:S04]  /*3b40*/  IMAD.MOV.U32 R26, RZ, RZ, R4 ;  /* 0x000000ffff1a7224 */ /* 0x000fc800078e0004 */
[----:B0-----:R-:W-:Y:S05]  /*3b50*/  RET.REL.NODEC R26 `(_Z18judge_flipping_comPfS_S_S_S_ifi) ;  /* 0xffffffc41a287950 */ /* 0x001fea0003c3ffff */
.L_x_45:
[----:B------:R-:W-:-:S00]  /*3b60*/  BRA `(.L_x_45) ;  /* 0xfffffffc00fc7947 */ /* 0x000fc0000383ffff */
[----:B------:R-:W-:-:S00]  /*3b70*/  NOP ;  /* 0x0000000000007918 */ /* 0x000fc00000000000 */
        /* <DEDUP_REMOVED lines=8> */
.L_x_46:


//--------------------- .nv.shared.reserved.0     --------------------------
	.section	.nv.shared.reserved.0,"aw",@nobits
	.weak		__nv_reservedSMEM_offset_0_alias
	.size		__nv_reservedSMEM_offset_0_alias, 0, 64
	.other		__nv_reservedSMEM_offset_0_alias,@"STO_CUDA_RESERVED_SHARED STV_DEFAULT"
__nv_reservedSMEM_offset_0_alias:
	.zero		0
	.zero		64


//--------------------- .nv.constant0._Z18judge_flipping_comPfS_S_S_S_ifi --------------------------
	.section	.nv.constant0._Z18judge_flipping_comPfS_S_S_S_ifi,"a",@progbits
	.sectionflags	@""
	.align	4
.nv.constant0._Z18judge_flipping_comPfS_S_S_S_ifi:
	.zero		948


//--------------------- SYMBOLS --------------------------

	.type		.nv.reservedSmem.offset0,@object
	.size		.nv.reservedSmem.offset0,0x4
